//
// Generated by NVIDIA NVVM Compiler
//
// Compiler Build ID: CL-36424714
// Cuda compilation tools, release 13.0, V13.0.88
// Based on NVVM 20.0.0
//

.version 9.0
.target sm_100
.address_size 64

	// .globl	_Z18initialize_weightsPfify
.global .align 4 .b8 precalc_xorwow_matrix[102400];
.global .align 4 .b8 precalc_xorwow_offset_matrix[102400];
.global .align 4 .b8 mrg32k3aM1[2304];
.global .align 4 .b8 mrg32k3aM2[2304];
.global .align 4 .b8 mrg32k3aM1SubSeq[2016];
.global .align 4 .b8 mrg32k3aM2SubSeq[2016];
.global .align 4 .b8 mrg32k3aM1Seq[2304];
.global .align 4 .b8 mrg32k3aM2Seq[2304];
.const .align 8 .b8 __cr_lgamma_table[72];

.visible .entry _Z18initialize_weightsPfify(
	.param .u64 .ptr .align 1 _Z18initialize_weightsPfify_param_0,
	.param .u32 _Z18initialize_weightsPfify_param_1,
	.param .f32 _Z18initialize_weightsPfify_param_2,
	.param .u64 _Z18initialize_weightsPfify_param_3
)
{
	.local .align 8 .b8 	__local_depot0[48];
	.reg .b64 	%SP;
	.reg .b64 	%SPL;
	.reg .pred 	%p<64>;
	.reg .b32 	%r<1199>;
	.reg .b32 	%f<6>;
	.reg .b64 	%rd<28>;

	mov.u64 	%SPL, __local_depot0;
	ld.param.u64 	%rd10, [_Z18initialize_weightsPfify_param_0];
	ld.param.u32 	%r541, [_Z18initialize_weightsPfify_param_1];
	ld.param.f32 	%f1, [_Z18initialize_weightsPfify_param_2];
	ld.param.u64 	%rd11, [_Z18initialize_weightsPfify_param_3];
	mov.u32 	%r542, %ctaid.x;
	mov.u32 	%r543, %ntid.x;
	mov.u32 	%r544, %tid.x;
	mad.lo.s32 	%r1, %r542, %r543, %r544;
	setp.ge.s32 	%p1, %r1, %r541;
	@%p1 bra 	$L__BB0_117;
	add.u64 	%rd1, %SPL, 0;
	cvt.s64.s32 	%rd2, %r1;
	cvt.u32.u64 	%r545, %rd11;
	xor.b32  	%r546, %r545, -1429050551;
	mul.lo.s32 	%r547, %r546, 1099087573;
	{ .reg .b32 tmp; mov.b64 {tmp, %r548}, %rd11; }
	xor.b32  	%r549, %r548, -136515619;
	mul.lo.s32 	%r550, %r549, -1703105765;
	add.s32 	%r551, %r547, %r550;
	add.s32 	%r2, %r551, 6615241;
	add.s32 	%r935, %r547, 123456789;
	st.local.v2.u32 	[%rd1], {%r2, %r935};
	xor.b32  	%r552, %r547, 362436069;
	add.s32 	%r553, %r550, 521288629;
	st.local.v2.u32 	[%rd1+8], {%r552, %r553};
	xor.b32  	%r554, %r550, 88675123;
	add.s32 	%r931, %r547, 5783321;
	st.local.v2.u32 	[%rd1+16], {%r554, %r931};
	setp.eq.s32 	%p2, %r1, 0;
	@%p2 bra 	$L__BB0_116;
	mov.b32 	%r918, 0;
	mov.u64 	%rd27, %rd2;
$L__BB0_3:
	mov.u64 	%rd3, %rd27;
	and.b64  	%rd4, %rd3, 3;
	setp.eq.s64 	%p3, %rd4, 0;
	@%p3 bra 	$L__BB0_115;
	mul.wide.u32 	%rd13, %r918, 3200;
	mov.u64 	%rd14, precalc_xorwow_matrix;
	add.s64 	%rd5, %rd14, %rd13;
	mov.b32 	%r931, 0;
	mov.u32 	%r932, %r931;
	mov.u32 	%r933, %r931;
	mov.u32 	%r934, %r931;
	mov.u32 	%r935, %r931;
	mov.u32 	%r924, %r931;
$L__BB0_5:
	mul.wide.u32 	%rd15, %r924, 4;
	add.s64 	%rd16, %rd1, %rd15;
	ld.local.u32 	%r14, [%rd16+4];
	shl.b32 	%r15, %r924, 5;
	mov.b32 	%r930, 0;
$L__BB0_6:
	.pragma "nounroll";
	shr.u32 	%r558, %r14, %r930;
	and.b32  	%r559, %r558, 1;
	setp.eq.b32 	%p4, %r559, 1;
	not.pred 	%p5, %p4;
	add.s32 	%r560, %r15, %r930;
	mul.lo.s32 	%r561, %r560, 5;
	mul.wide.u32 	%rd17, %r561, 4;
	add.s64 	%rd6, %rd5, %rd17;
	@%p5 bra 	$L__BB0_8;
	ld.global.u32 	%r562, [%rd6];
	xor.b32  	%r935, %r935, %r562;
	ld.global.u32 	%r563, [%rd6+4];
	xor.b32  	%r934, %r934, %r563;
	ld.global.u32 	%r564, [%rd6+8];
	xor.b32  	%r933, %r933, %r564;
	ld.global.u32 	%r565, [%rd6+12];
	xor.b32  	%r932, %r932, %r565;
	ld.global.u32 	%r566, [%rd6+16];
	xor.b32  	%r931, %r931, %r566;
$L__BB0_8:
	and.b32  	%r568, %r558, 2;
	setp.eq.s32 	%p6, %r568, 0;
	@%p6 bra 	$L__BB0_10;
	ld.global.u32 	%r569, [%rd6+20];
	xor.b32  	%r935, %r935, %r569;
	ld.global.u32 	%r570, [%rd6+24];
	xor.b32  	%r934, %r934, %r570;
	ld.global.u32 	%r571, [%rd6+28];
	xor.b32  	%r933, %r933, %r571;
	ld.global.u32 	%r572, [%rd6+32];
	xor.b32  	%r932, %r932, %r572;
	ld.global.u32 	%r573, [%rd6+36];
	xor.b32  	%r931, %r931, %r573;
$L__BB0_10:
	and.b32  	%r575, %r558, 4;
	setp.eq.s32 	%p7, %r575, 0;
	@%p7 bra 	$L__BB0_12;
	ld.global.u32 	%r576, [%rd6+40];
	xor.b32  	%r935, %r935, %r576;
	ld.global.u32 	%r577, [%rd6+44];
	xor.b32  	%r934, %r934, %r577;
	ld.global.u32 	%r578, [%rd6+48];
	xor.b32  	%r933, %r933, %r578;
	ld.global.u32 	%r579, [%rd6+52];
	xor.b32  	%r932, %r932, %r579;
	ld.global.u32 	%r580, [%rd6+56];
	xor.b32  	%r931, %r931, %r580;
$L__BB0_12:
	and.b32  	%r582, %r558, 8;
	setp.eq.s32 	%p8, %r582, 0;
	@%p8 bra 	$L__BB0_14;
	ld.global.u32 	%r583, [%rd6+60];
	xor.b32  	%r935, %r935, %r583;
	ld.global.u32 	%r584, [%rd6+64];
	xor.b32  	%r934, %r934, %r584;
	ld.global.u32 	%r585, [%rd6+68];
	xor.b32  	%r933, %r933, %r585;
	ld.global.u32 	%r586, [%rd6+72];
	xor.b32  	%r932, %r932, %r586;
	ld.global.u32 	%r587, [%rd6+76];
	xor.b32  	%r931, %r931, %r587;
$L__BB0_14:
	and.b32  	%r589, %r558, 16;
	setp.eq.s32 	%p9, %r589, 0;
	@%p9 bra 	$L__BB0_16;
	ld.global.u32 	%r590, [%rd6+80];
	xor.b32  	%r935, %r935, %r590;
	ld.global.u32 	%r591, [%rd6+84];
	xor.b32  	%r934, %r934, %r591;
	ld.global.u32 	%r592, [%rd6+88];
	xor.b32  	%r933, %r933, %r592;
	ld.global.u32 	%r593, [%rd6+92];
	xor.b32  	%r932, %r932, %r593;
	ld.global.u32 	%r594, [%rd6+96];
	xor.b32  	%r931, %r931, %r594;
$L__BB0_16:
	and.b32  	%r596, %r558, 32;
	setp.eq.s32 	%p10, %r596, 0;
	@%p10 bra 	$L__BB0_18;
	ld.global.u32 	%r597, [%rd6+100];
	xor.b32  	%r935, %r935, %r597;
	ld.global.u32 	%r598, [%rd6+104];
	xor.b32  	%r934, %r934, %r598;
	ld.global.u32 	%r599, [%rd6+108];
	xor.b32  	%r933, %r933, %r599;
	ld.global.u32 	%r600, [%rd6+112];
	xor.b32  	%r932, %r932, %r600;
	ld.global.u32 	%r601, [%rd6+116];
	xor.b32  	%r931, %r931, %r601;
$L__BB0_18:
	and.b32  	%r603, %r558, 64;
	setp.eq.s32 	%p11, %r603, 0;
	@%p11 bra 	$L__BB0_20;
	ld.global.u32 	%r604, [%rd6+120];
	xor.b32  	%r935, %r935, %r604;
	ld.global.u32 	%r605, [%rd6+124];
	xor.b32  	%r934, %r934, %r605;
	ld.global.u32 	%r606, [%rd6+128];
	xor.b32  	%r933, %r933, %r606;
	ld.global.u32 	%r607, [%rd6+132];
	xor.b32  	%r932, %r932, %r607;
	ld.global.u32 	%r608, [%rd6+136];
	xor.b32  	%r931, %r931, %r608;
$L__BB0_20:
	and.b32  	%r610, %r558, 128;
	setp.eq.s32 	%p12, %r610, 0;
	@%p12 bra 	$L__BB0_22;
	ld.global.u32 	%r611, [%rd6+140];
	xor.b32  	%r935, %r935, %r611;
	ld.global.u32 	%r612, [%rd6+144];
	xor.b32  	%r934, %r934, %r612;
	ld.global.u32 	%r613, [%rd6+148];
	xor.b32  	%r933, %r933, %r613;
	ld.global.u32 	%r614, [%rd6+152];
	xor.b32  	%r932, %r932, %r614;
	ld.global.u32 	%r615, [%rd6+156];
	xor.b32  	%r931, %r931, %r615;
$L__BB0_22:
	and.b32  	%r617, %r558, 256;
	setp.eq.s32 	%p13, %r617, 0;
	@%p13 bra 	$L__BB0_24;
	ld.global.u32 	%r618, [%rd6+160];
	xor.b32  	%r935, %r935, %r618;
	ld.global.u32 	%r619, [%rd6+164];
	xor.b32  	%r934, %r934, %r619;
	ld.global.u32 	%r620, [%rd6+168];
	xor.b32  	%r933, %r933, %r620;
	ld.global.u32 	%r621, [%rd6+172];
	xor.b32  	%r932, %r932, %r621;
	ld.global.u32 	%r622, [%rd6+176];
	xor.b32  	%r931, %r931, %r622;
$L__BB0_24:
	and.b32  	%r624, %r558, 512;
	setp.eq.s32 	%p14, %r624, 0;
	@%p14 bra 	$L__BB0_26;
	ld.global.u32 	%r625, [%rd6+180];
	xor.b32  	%r935, %r935, %r625;
	ld.global.u32 	%r626, [%rd6+184];
	xor.b32  	%r934, %r934, %r626;
	ld.global.u32 	%r627, [%rd6+188];
	xor.b32  	%r933, %r933, %r627;
	ld.global.u32 	%r628, [%rd6+192];
	xor.b32  	%r932, %r932, %r628;
	ld.global.u32 	%r629, [%rd6+196];
	xor.b32  	%r931, %r931, %r629;
$L__BB0_26:
	and.b32  	%r631, %r558, 1024;
	setp.eq.s32 	%p15, %r631, 0;
	@%p15 bra 	$L__BB0_28;
	ld.global.u32 	%r632, [%rd6+200];
	xor.b32  	%r935, %r935, %r632;
	ld.global.u32 	%r633, [%rd6+204];
	xor.b32  	%r934, %r934, %r633;
	ld.global.u32 	%r634, [%rd6+208];
	xor.b32  	%r933, %r933, %r634;
	ld.global.u32 	%r635, [%rd6+212];
	xor.b32  	%r932, %r932, %r635;
	ld.global.u32 	%r636, [%rd6+216];
	xor.b32  	%r931, %r931, %r636;
$L__BB0_28:
	and.b32  	%r638, %r558, 2048;
	setp.eq.s32 	%p16, %r638, 0;
	@%p16 bra 	$L__BB0_30;
	ld.global.u32 	%r639, [%rd6+220];
	xor.b32  	%r935, %r935, %r639;
	ld.global.u32 	%r640, [%rd6+224];
	xor.b32  	%r934, %r934, %r640;
	ld.global.u32 	%r641, [%rd6+228];
	xor.b32  	%r933, %r933, %r641;
	ld.global.u32 	%r642, [%rd6+232];
	xor.b32  	%r932, %r932, %r642;
	ld.global.u32 	%r643, [%rd6+236];
	xor.b32  	%r931, %r931, %r643;
$L__BB0_30:
	and.b32  	%r645, %r558, 4096;
	setp.eq.s32 	%p17, %r645, 0;
	@%p17 bra 	$L__BB0_32;
	ld.global.u32 	%r646, [%rd6+240];
	xor.b32  	%r935, %r935, %r646;
	ld.global.u32 	%r647, [%rd6+244];
	xor.b32  	%r934, %r934, %r647;
	ld.global.u32 	%r648, [%rd6+248];
	xor.b32  	%r933, %r933, %r648;
	ld.global.u32 	%r649, [%rd6+252];
	xor.b32  	%r932, %r932, %r649;
	ld.global.u32 	%r650, [%rd6+256];
	xor.b32  	%r931, %r931, %r650;
$L__BB0_32:
	and.b32  	%r652, %r558, 8192;
	setp.eq.s32 	%p18, %r652, 0;
	@%p18 bra 	$L__BB0_34;
	ld.global.u32 	%r653, [%rd6+260];
	xor.b32  	%r935, %r935, %r653;
	ld.global.u32 	%r654, [%rd6+264];
	xor.b32  	%r934, %r934, %r654;
	ld.global.u32 	%r655, [%rd6+268];
	xor.b32  	%r933, %r933, %r655;
	ld.global.u32 	%r656, [%rd6+272];
	xor.b32  	%r932, %r932, %r656;
	ld.global.u32 	%r657, [%rd6+276];
	xor.b32  	%r931, %r931, %r657;
$L__BB0_34:
	and.b32  	%r659, %r558, 16384;
	setp.eq.s32 	%p19, %r659, 0;
	@%p19 bra 	$L__BB0_36;
	ld.global.u32 	%r660, [%rd6+280];
	xor.b32  	%r935, %r935, %r660;
	ld.global.u32 	%r661, [%rd6+284];
	xor.b32  	%r934, %r934, %r661;
	ld.global.u32 	%r662, [%rd6+288];
	xor.b32  	%r933, %r933, %r662;
	ld.global.u32 	%r663, [%rd6+292];
	xor.b32  	%r932, %r932, %r663;
	ld.global.u32 	%r664, [%rd6+296];
	xor.b32  	%r931, %r931, %r664;
$L__BB0_36:
	and.b32  	%r666, %r558, 32768;
	setp.eq.s32 	%p20, %r666, 0;
	@%p20 bra 	$L__BB0_38;
	ld.global.u32 	%r667, [%rd6+300];
	xor.b32  	%r935, %r935, %r667;
	ld.global.u32 	%r668, [%rd6+304];
	xor.b32  	%r934, %r934, %r668;
	ld.global.u32 	%r669, [%rd6+308];
	xor.b32  	%r933, %r933, %r669;
	ld.global.u32 	%r670, [%rd6+312];
	xor.b32  	%r932, %r932, %r670;
	ld.global.u32 	%r671, [%rd6+316];
	xor.b32  	%r931, %r931, %r671;
$L__BB0_38:
	add.s32 	%r930, %r930, 16;
	setp.ne.s32 	%p21, %r930, 32;
	@%p21 bra 	$L__BB0_6;
	mad.lo.s32 	%r672, %r924, -31, %r15;
	add.s32 	%r924, %r672, 1;
	setp.ne.s32 	%p22, %r924, 5;
	@%p22 bra 	$L__BB0_5;
	st.local.u32 	[%rd1+4], %r935;
	st.local.v2.u32 	[%rd1+8], {%r934, %r933};
	st.local.v2.u32 	[%rd1+16], {%r932, %r931};
	setp.eq.s64 	%p23, %rd4, 1;
	@%p23 bra 	$L__BB0_115;
	mov.b32 	%r931, 0;
	mov.u32 	%r1024, %r931;
	mov.u32 	%r1025, %r931;
	mov.u32 	%r1026, %r931;
	mov.u32 	%r935, %r931;
	mov.u32 	%r1016, %r931;
$L__BB0_42:
	mul.wide.u32 	%rd18, %r1016, 4;
	add.s64 	%rd19, %rd1, %rd18;
	ld.local.u32 	%r190, [%rd19+4];
	shl.b32 	%r191, %r1016, 5;
	mov.b32 	%r1022, 0;
$L__BB0_43:
	.pragma "nounroll";
	shr.u32 	%r675, %r190, %r1022;
	and.b32  	%r676, %r675, 1;
	setp.eq.b32 	%p24, %r676, 1;
	not.pred 	%p25, %p24;
	add.s32 	%r677, %r191, %r1022;
	mul.lo.s32 	%r678, %r677, 5;
	mul.wide.u32 	%rd20, %r678, 4;
	add.s64 	%rd7, %rd5, %rd20;
	@%p25 bra 	$L__BB0_45;
	ld.global.u32 	%r679, [%rd7];
	xor.b32  	%r935, %r935, %r679;
	ld.global.u32 	%r680, [%rd7+4];
	xor.b32  	%r1026, %r1026, %r680;
	ld.global.u32 	%r681, [%rd7+8];
	xor.b32  	%r1025, %r1025, %r681;
	ld.global.u32 	%r682, [%rd7+12];
	xor.b32  	%r1024, %r1024, %r682;
	ld.global.u32 	%r683, [%rd7+16];
	xor.b32  	%r931, %r931, %r683;
$L__BB0_45:
	and.b32  	%r685, %r675, 2;
	setp.eq.s32 	%p26, %r685, 0;
	@%p26 bra 	$L__BB0_47;
	ld.global.u32 	%r686, [%rd7+20];
	xor.b32  	%r935, %r935, %r686;
	ld.global.u32 	%r687, [%rd7+24];
	xor.b32  	%r1026, %r1026, %r687;
	ld.global.u32 	%r688, [%rd7+28];
	xor.b32  	%r1025, %r1025, %r688;
	ld.global.u32 	%r689, [%rd7+32];
	xor.b32  	%r1024, %r1024, %r689;
	ld.global.u32 	%r690, [%rd7+36];
	xor.b32  	%r931, %r931, %r690;
$L__BB0_47:
	and.b32  	%r692, %r675, 4;
	setp.eq.s32 	%p27, %r692, 0;
	@%p27 bra 	$L__BB0_49;
	ld.global.u32 	%r693, [%rd7+40];
	xor.b32  	%r935, %r935, %r693;
	ld.global.u32 	%r694, [%rd7+44];
	xor.b32  	%r1026, %r1026, %r694;
	ld.global.u32 	%r695, [%rd7+48];
	xor.b32  	%r1025, %r1025, %r695;
	ld.global.u32 	%r696, [%rd7+52];
	xor.b32  	%r1024, %r1024, %r696;
	ld.global.u32 	%r697, [%rd7+56];
	xor.b32  	%r931, %r931, %r697;
$L__BB0_49:
	and.b32  	%r699, %r675, 8;
	setp.eq.s32 	%p28, %r699, 0;
	@%p28 bra 	$L__BB0_51;
	ld.global.u32 	%r700, [%rd7+60];
	xor.b32  	%r935, %r935, %r700;
	ld.global.u32 	%r701, [%rd7+64];
	xor.b32  	%r1026, %r1026, %r701;
	ld.global.u32 	%r702, [%rd7+68];
	xor.b32  	%r1025, %r1025, %r702;
	ld.global.u32 	%r703, [%rd7+72];
	xor.b32  	%r1024, %r1024, %r703;
	ld.global.u32 	%r704, [%rd7+76];
	xor.b32  	%r931, %r931, %r704;
$L__BB0_51:
	and.b32  	%r706, %r675, 16;
	setp.eq.s32 	%p29, %r706, 0;
	@%p29 bra 	$L__BB0_53;
	ld.global.u32 	%r707, [%rd7+80];
	xor.b32  	%r935, %r935, %r707;
	ld.global.u32 	%r708, [%rd7+84];
	xor.b32  	%r1026, %r1026, %r708;
	ld.global.u32 	%r709, [%rd7+88];
	xor.b32  	%r1025, %r1025, %r709;
	ld.global.u32 	%r710, [%rd7+92];
	xor.b32  	%r1024, %r1024, %r710;
	ld.global.u32 	%r711, [%rd7+96];
	xor.b32  	%r931, %r931, %r711;
$L__BB0_53:
	and.b32  	%r713, %r675, 32;
	setp.eq.s32 	%p30, %r713, 0;
	@%p30 bra 	$L__BB0_55;
	ld.global.u32 	%r714, [%rd7+100];
	xor.b32  	%r935, %r935, %r714;
	ld.global.u32 	%r715, [%rd7+104];
	xor.b32  	%r1026, %r1026, %r715;
	ld.global.u32 	%r716, [%rd7+108];
	xor.b32  	%r1025, %r1025, %r716;
	ld.global.u32 	%r717, [%rd7+112];
	xor.b32  	%r1024, %r1024, %r717;
	ld.global.u32 	%r718, [%rd7+116];
	xor.b32  	%r931, %r931, %r718;
$L__BB0_55:
	and.b32  	%r720, %r675, 64;
	setp.eq.s32 	%p31, %r720, 0;
	@%p31 bra 	$L__BB0_57;
	ld.global.u32 	%r721, [%rd7+120];
	xor.b32  	%r935, %r935, %r721;
	ld.global.u32 	%r722, [%rd7+124];
	xor.b32  	%r1026, %r1026, %r722;
	ld.global.u32 	%r723, [%rd7+128];
	xor.b32  	%r1025, %r1025, %r723;
	ld.global.u32 	%r724, [%rd7+132];
	xor.b32  	%r1024, %r1024, %r724;
	ld.global.u32 	%r725, [%rd7+136];
	xor.b32  	%r931, %r931, %r725;
$L__BB0_57:
	and.b32  	%r727, %r675, 128;
	setp.eq.s32 	%p32, %r727, 0;
	@%p32 bra 	$L__BB0_59;
	ld.global.u32 	%r728, [%rd7+140];
	xor.b32  	%r935, %r935, %r728;
	ld.global.u32 	%r729, [%rd7+144];
	xor.b32  	%r1026, %r1026, %r729;
	ld.global.u32 	%r730, [%rd7+148];
	xor.b32  	%r1025, %r1025, %r730;
	ld.global.u32 	%r731, [%rd7+152];
	xor.b32  	%r1024, %r1024, %r731;
	ld.global.u32 	%r732, [%rd7+156];
	xor.b32  	%r931, %r931, %r732;
$L__BB0_59:
	and.b32  	%r734, %r675, 256;
	setp.eq.s32 	%p33, %r734, 0;
	@%p33 bra 	$L__BB0_61;
	ld.global.u32 	%r735, [%rd7+160];
	xor.b32  	%r935, %r935, %r735;
	ld.global.u32 	%r736, [%rd7+164];
	xor.b32  	%r1026, %r1026, %r736;
	ld.global.u32 	%r737, [%rd7+168];
	xor.b32  	%r1025, %r1025, %r737;
	ld.global.u32 	%r738, [%rd7+172];
	xor.b32  	%r1024, %r1024, %r738;
	ld.global.u32 	%r739, [%rd7+176];
	xor.b32  	%r931, %r931, %r739;
$L__BB0_61:
	and.b32  	%r741, %r675, 512;
	setp.eq.s32 	%p34, %r741, 0;
	@%p34 bra 	$L__BB0_63;
	ld.global.u32 	%r742, [%rd7+180];
	xor.b32  	%r935, %r935, %r742;
	ld.global.u32 	%r743, [%rd7+184];
	xor.b32  	%r1026, %r1026, %r743;
	ld.global.u32 	%r744, [%rd7+188];
	xor.b32  	%r1025, %r1025, %r744;
	ld.global.u32 	%r745, [%rd7+192];
	xor.b32  	%r1024, %r1024, %r745;
	ld.global.u32 	%r746, [%rd7+196];
	xor.b32  	%r931, %r931, %r746;
$L__BB0_63:
	and.b32  	%r748, %r675, 1024;
	setp.eq.s32 	%p35, %r748, 0;
	@%p35 bra 	$L__BB0_65;
	ld.global.u32 	%r749, [%rd7+200];
	xor.b32  	%r935, %r935, %r749;
	ld.global.u32 	%r750, [%rd7+204];
	xor.b32  	%r1026, %r1026, %r750;
	ld.global.u32 	%r751, [%rd7+208];
	xor.b32  	%r1025, %r1025, %r751;
	ld.global.u32 	%r752, [%rd7+212];
	xor.b32  	%r1024, %r1024, %r752;
	ld.global.u32 	%r753, [%rd7+216];
	xor.b32  	%r931, %r931, %r753;
$L__BB0_65:
	and.b32  	%r755, %r675, 2048;
	setp.eq.s32 	%p36, %r755, 0;
	@%p36 bra 	$L__BB0_67;
	ld.global.u32 	%r756, [%rd7+220];
	xor.b32  	%r935, %r935, %r756;
	ld.global.u32 	%r757, [%rd7+224];
	xor.b32  	%r1026, %r1026, %r757;
	ld.global.u32 	%r758, [%rd7+228];
	xor.b32  	%r1025, %r1025, %r758;
	ld.global.u32 	%r759, [%rd7+232];
	xor.b32  	%r1024, %r1024, %r759;
	ld.global.u32 	%r760, [%rd7+236];
	xor.b32  	%r931, %r931, %r760;
$L__BB0_67:
	and.b32  	%r762, %r675, 4096;
	setp.eq.s32 	%p37, %r762, 0;
	@%p37 bra 	$L__BB0_69;
	ld.global.u32 	%r763, [%rd7+240];
	xor.b32  	%r935, %r935, %r763;
	ld.global.u32 	%r764, [%rd7+244];
	xor.b32  	%r1026, %r1026, %r764;
	ld.global.u32 	%r765, [%rd7+248];
	xor.b32  	%r1025, %r1025, %r765;
	ld.global.u32 	%r766, [%rd7+252];
	xor.b32  	%r1024, %r1024, %r766;
	ld.global.u32 	%r767, [%rd7+256];
	xor.b32  	%r931, %r931, %r767;
$L__BB0_69:
	and.b32  	%r769, %r675, 8192;
	setp.eq.s32 	%p38, %r769, 0;
	@%p38 bra 	$L__BB0_71;
	ld.global.u32 	%r770, [%rd7+260];
	xor.b32  	%r935, %r935, %r770;
	ld.global.u32 	%r771, [%rd7+264];
	xor.b32  	%r1026, %r1026, %r771;
	ld.global.u32 	%r772, [%rd7+268];
	xor.b32  	%r1025, %r1025, %r772;
	ld.global.u32 	%r773, [%rd7+272];
	xor.b32  	%r1024, %r1024, %r773;
	ld.global.u32 	%r774, [%rd7+276];
	xor.b32  	%r931, %r931, %r774;
$L__BB0_71:
	and.b32  	%r776, %r675, 16384;
	setp.eq.s32 	%p39, %r776, 0;
	@%p39 bra 	$L__BB0_73;
	ld.global.u32 	%r777, [%rd7+280];
	xor.b32  	%r935, %r935, %r777;
	ld.global.u32 	%r778, [%rd7+284];
	xor.b32  	%r1026, %r1026, %r778;
	ld.global.u32 	%r779, [%rd7+288];
	xor.b32  	%r1025, %r1025, %r779;
	ld.global.u32 	%r780, [%rd7+292];
	xor.b32  	%r1024, %r1024, %r780;
	ld.global.u32 	%r781, [%rd7+296];
	xor.b32  	%r931, %r931, %r781;
$L__BB0_73:
	and.b32  	%r783, %r675, 32768;
	setp.eq.s32 	%p40, %r783, 0;
	@%p40 bra 	$L__BB0_75;
	ld.global.u32 	%r784, [%rd7+300];
	xor.b32  	%r935, %r935, %r784;
	ld.global.u32 	%r785, [%rd7+304];
	xor.b32  	%r1026, %r1026, %r785;
	ld.global.u32 	%r786, [%rd7+308];
	xor.b32  	%r1025, %r1025, %r786;
	ld.global.u32 	%r787, [%rd7+312];
	xor.b32  	%r1024, %r1024, %r787;
	ld.global.u32 	%r788, [%rd7+316];
	xor.b32  	%r931, %r931, %r788;
$L__BB0_75:
	add.s32 	%r1022, %r1022, 16;
	setp.ne.s32 	%p41, %r1022, 32;
	@%p41 bra 	$L__BB0_43;
	mad.lo.s32 	%r789, %r1016, -31, %r191;
	add.s32 	%r1016, %r789, 1;
	setp.ne.s32 	%p42, %r1016, 5;
	@%p42 bra 	$L__BB0_42;
	st.local.u32 	[%rd1+4], %r935;
	st.local.v2.u32 	[%rd1+8], {%r1026, %r1025};
	st.local.v2.u32 	[%rd1+16], {%r1024, %r931};
	setp.ne.s64 	%p43, %rd4, 3;
	@%p43 bra 	$L__BB0_115;
	mov.b32 	%r931, 0;
	mov.u32 	%r1116, %r931;
	mov.u32 	%r1117, %r931;
	mov.u32 	%r1118, %r931;
	mov.u32 	%r935, %r931;
	mov.u32 	%r1108, %r931;
$L__BB0_79:
	mul.wide.u32 	%rd21, %r1108, 4;
	add.s64 	%rd22, %rd1, %rd21;
	ld.local.u32 	%r366, [%rd22+4];
	shl.b32 	%r367, %r1108, 5;
	mov.b32 	%r1114, 0;
$L__BB0_80:
	.pragma "nounroll";
	shr.u32 	%r792, %r366, %r1114;
	and.b32  	%r793, %r792, 1;
	setp.eq.b32 	%p44, %r793, 1;
	not.pred 	%p45, %p44;
	add.s32 	%r794, %r367, %r1114;
	mul.lo.s32 	%r795, %r794, 5;
	mul.wide.u32 	%rd23, %r795, 4;
	add.s64 	%rd8, %rd5, %rd23;
	@%p45 bra 	$L__BB0_82;
	ld.global.u32 	%r796, [%rd8];
	xor.b32  	%r935, %r935, %r796;
	ld.global.u32 	%r797, [%rd8+4];
	xor.b32  	%r1118, %r1118, %r797;
	ld.global.u32 	%r798, [%rd8+8];
	xor.b32  	%r1117, %r1117, %r798;
	ld.global.u32 	%r799, [%rd8+12];
	xor.b32  	%r1116, %r1116, %r799;
	ld.global.u32 	%r800, [%rd8+16];
	xor.b32  	%r931, %r931, %r800;
$L__BB0_82:
	and.b32  	%r802, %r792, 2;
	setp.eq.s32 	%p46, %r802, 0;
	@%p46 bra 	$L__BB0_84;
	ld.global.u32 	%r803, [%rd8+20];
	xor.b32  	%r935, %r935, %r803;
	ld.global.u32 	%r804, [%rd8+24];
	xor.b32  	%r1118, %r1118, %r804;
	ld.global.u32 	%r805, [%rd8+28];
	xor.b32  	%r1117, %r1117, %r805;
	ld.global.u32 	%r806, [%rd8+32];
	xor.b32  	%r1116, %r1116, %r806;
	ld.global.u32 	%r807, [%rd8+36];
	xor.b32  	%r931, %r931, %r807;
$L__BB0_84:
	and.b32  	%r809, %r792, 4;
	setp.eq.s32 	%p47, %r809, 0;
	@%p47 bra 	$L__BB0_86;
	ld.global.u32 	%r810, [%rd8+40];
	xor.b32  	%r935, %r935, %r810;
	ld.global.u32 	%r811, [%rd8+44];
	xor.b32  	%r1118, %r1118, %r811;
	ld.global.u32 	%r812, [%rd8+48];
	xor.b32  	%r1117, %r1117, %r812;
	ld.global.u32 	%r813, [%rd8+52];
	xor.b32  	%r1116, %r1116, %r813;
	ld.global.u32 	%r814, [%rd8+56];
	xor.b32  	%r931, %r931, %r814;
$L__BB0_86:
	and.b32  	%r816, %r792, 8;
	setp.eq.s32 	%p48, %r816, 0;
	@%p48 bra 	$L__BB0_88;
	ld.global.u32 	%r817, [%rd8+60];
	xor.b32  	%r935, %r935, %r817;
	ld.global.u32 	%r818, [%rd8+64];
	xor.b32  	%r1118, %r1118, %r818;
	ld.global.u32 	%r819, [%rd8+68];
	xor.b32  	%r1117, %r1117, %r819;
	ld.global.u32 	%r820, [%rd8+72];
	xor.b32  	%r1116, %r1116, %r820;
	ld.global.u32 	%r821, [%rd8+76];
	xor.b32  	%r931, %r931, %r821;
$L__BB0_88:
	and.b32  	%r823, %r792, 16;
	setp.eq.s32 	%p49, %r823, 0;
	@%p49 bra 	$L__BB0_90;
	ld.global.u32 	%r824, [%rd8+80];
	xor.b32  	%r935, %r935, %r824;
	ld.global.u32 	%r825, [%rd8+84];
	xor.b32  	%r1118, %r1118, %r825;
	ld.global.u32 	%r826, [%rd8+88];
	xor.b32  	%r1117, %r1117, %r826;
	ld.global.u32 	%r827, [%rd8+92];
	xor.b32  	%r1116, %r1116, %r827;
	ld.global.u32 	%r828, [%rd8+96];
	xor.b32  	%r931, %r931, %r828;
$L__BB0_90:
	and.b32  	%r830, %r792, 32;
	setp.eq.s32 	%p50, %r830, 0;
	@%p50 bra 	$L__BB0_92;
	ld.global.u32 	%r831, [%rd8+100];
	xor.b32  	%r935, %r935, %r831;
	ld.global.u32 	%r832, [%rd8+104];
	xor.b32  	%r1118, %r1118, %r832;
	ld.global.u32 	%r833, [%rd8+108];
	xor.b32  	%r1117, %r1117, %r833;
	ld.global.u32 	%r834, [%rd8+112];
	xor.b32  	%r1116, %r1116, %r834;
	ld.global.u32 	%r835, [%rd8+116];
	xor.b32  	%r931, %r931, %r835;
$L__BB0_92:
	and.b32  	%r837, %r792, 64;
	setp.eq.s32 	%p51, %r837, 0;
	@%p51 bra 	$L__BB0_94;
	ld.global.u32 	%r838, [%rd8+120];
	xor.b32  	%r935, %r935, %r838;
	ld.global.u32 	%r839, [%rd8+124];
	xor.b32  	%r1118, %r1118, %r839;
	ld.global.u32 	%r840, [%rd8+128];
	xor.b32  	%r1117, %r1117, %r840;
	ld.global.u32 	%r841, [%rd8+132];
	xor.b32  	%r1116, %r1116, %r841;
	ld.global.u32 	%r842, [%rd8+136];
	xor.b32  	%r931, %r931, %r842;
$L__BB0_94:
	and.b32  	%r844, %r792, 128;
	setp.eq.s32 	%p52, %r844, 0;
	@%p52 bra 	$L__BB0_96;
	ld.global.u32 	%r845, [%rd8+140];
	xor.b32  	%r935, %r935, %r845;
	ld.global.u32 	%r846, [%rd8+144];
	xor.b32  	%r1118, %r1118, %r846;
	ld.global.u32 	%r847, [%rd8+148];
	xor.b32  	%r1117, %r1117, %r847;
	ld.global.u32 	%r848, [%rd8+152];
	xor.b32  	%r1116, %r1116, %r848;
	ld.global.u32 	%r849, [%rd8+156];
	xor.b32  	%r931, %r931, %r849;
$L__BB0_96:
	and.b32  	%r851, %r792, 256;
	setp.eq.s32 	%p53, %r851, 0;
	@%p53 bra 	$L__BB0_98;
	ld.global.u32 	%r852, [%rd8+160];
	xor.b32  	%r935, %r935, %r852;
	ld.global.u32 	%r853, [%rd8+164];
	xor.b32  	%r1118, %r1118, %r853;
	ld.global.u32 	%r854, [%rd8+168];
	xor.b32  	%r1117, %r1117, %r854;
	ld.global.u32 	%r855, [%rd8+172];
	xor.b32  	%r1116, %r1116, %r855;
	ld.global.u32 	%r856, [%rd8+176];
	xor.b32  	%r931, %r931, %r856;
$L__BB0_98:
	and.b32  	%r858, %r792, 512;
	setp.eq.s32 	%p54, %r858, 0;
	@%p54 bra 	$L__BB0_100;
	ld.global.u32 	%r859, [%rd8+180];
	xor.b32  	%r935, %r935, %r859;
	ld.global.u32 	%r860, [%rd8+184];
	xor.b32  	%r1118, %r1118, %r860;
	ld.global.u32 	%r861, [%rd8+188];
	xor.b32  	%r1117, %r1117, %r861;
	ld.global.u32 	%r862, [%rd8+192];
	xor.b32  	%r1116, %r1116, %r862;
	ld.global.u32 	%r863, [%rd8+196];
	xor.b32  	%r931, %r931, %r863;
$L__BB0_100:
	and.b32  	%r865, %r792, 1024;
	setp.eq.s32 	%p55, %r865, 0;
	@%p55 bra 	$L__BB0_102;
	ld.global.u32 	%r866, [%rd8+200];
	xor.b32  	%r935, %r935, %r866;
	ld.global.u32 	%r867, [%rd8+204];
	xor.b32  	%r1118, %r1118, %r867;
	ld.global.u32 	%r868, [%rd8+208];
	xor.b32  	%r1117, %r1117, %r868;
	ld.global.u32 	%r869, [%rd8+212];
	xor.b32  	%r1116, %r1116, %r869;
	ld.global.u32 	%r870, [%rd8+216];
	xor.b32  	%r931, %r931, %r870;
$L__BB0_102:
	and.b32  	%r872, %r792, 2048;
	setp.eq.s32 	%p56, %r872, 0;
	@%p56 bra 	$L__BB0_104;
	ld.global.u32 	%r873, [%rd8+220];
	xor.b32  	%r935, %r935, %r873;
	ld.global.u32 	%r874, [%rd8+224];
	xor.b32  	%r1118, %r1118, %r874;
	ld.global.u32 	%r875, [%rd8+228];
	xor.b32  	%r1117, %r1117, %r875;
	ld.global.u32 	%r876, [%rd8+232];
	xor.b32  	%r1116, %r1116, %r876;
	ld.global.u32 	%r877, [%rd8+236];
	xor.b32  	%r931, %r931, %r877;
$L__BB0_104:
	and.b32  	%r879, %r792, 4096;
	setp.eq.s32 	%p57, %r879, 0;
	@%p57 bra 	$L__BB0_106;
	ld.global.u32 	%r880, [%rd8+240];
	xor.b32  	%r935, %r935, %r880;
	ld.global.u32 	%r881, [%rd8+244];
	xor.b32  	%r1118, %r1118, %r881;
	ld.global.u32 	%r882, [%rd8+248];
	xor.b32  	%r1117, %r1117, %r882;
	ld.global.u32 	%r883, [%rd8+252];
	xor.b32  	%r1116, %r1116, %r883;
	ld.global.u32 	%r884, [%rd8+256];
	xor.b32  	%r931, %r931, %r884;
$L__BB0_106:
	and.b32  	%r886, %r792, 8192;
	setp.eq.s32 	%p58, %r886, 0;
	@%p58 bra 	$L__BB0_108;
	ld.global.u32 	%r887, [%rd8+260];
	xor.b32  	%r935, %r935, %r887;
	ld.global.u32 	%r888, [%rd8+264];
	xor.b32  	%r1118, %r1118, %r888;
	ld.global.u32 	%r889, [%rd8+268];
	xor.b32  	%r1117, %r1117, %r889;
	ld.global.u32 	%r890, [%rd8+272];
	xor.b32  	%r1116, %r1116, %r890;
	ld.global.u32 	%r891, [%rd8+276];
	xor.b32  	%r931, %r931, %r891;
$L__BB0_108:
	and.b32  	%r893, %r792, 16384;
	setp.eq.s32 	%p59, %r893, 0;
	@%p59 bra 	$L__BB0_110;
	ld.global.u32 	%r894, [%rd8+280];
	xor.b32  	%r935, %r935, %r894;
	ld.global.u32 	%r895, [%rd8+284];
	xor.b32  	%r1118, %r1118, %r895;
	ld.global.u32 	%r896, [%rd8+288];
	xor.b32  	%r1117, %r1117, %r896;
	ld.global.u32 	%r897, [%rd8+292];
	xor.b32  	%r1116, %r1116, %r897;
	ld.global.u32 	%r898, [%rd8+296];
	xor.b32  	%r931, %r931, %r898;
$L__BB0_110:
	and.b32  	%r900, %r792, 32768;
	setp.eq.s32 	%p60, %r900, 0;
	@%p60 bra 	$L__BB0_112;
	ld.global.u32 	%r901, [%rd8+300];
	xor.b32  	%r935, %r935, %r901;
	ld.global.u32 	%r902, [%rd8+304];
	xor.b32  	%r1118, %r1118, %r902;
	ld.global.u32 	%r903, [%rd8+308];
	xor.b32  	%r1117, %r1117, %r903;
	ld.global.u32 	%r904, [%rd8+312];
	xor.b32  	%r1116, %r1116, %r904;
	ld.global.u32 	%r905, [%rd8+316];
	xor.b32  	%r931, %r931, %r905;
$L__BB0_112:
	add.s32 	%r1114, %r1114, 16;
	setp.ne.s32 	%p61, %r1114, 32;
	@%p61 bra 	$L__BB0_80;
	mad.lo.s32 	%r906, %r1108, -31, %r367;
	add.s32 	%r1108, %r906, 1;
	setp.ne.s32 	%p62, %r1108, 5;
	@%p62 bra 	$L__BB0_79;
	st.local.u32 	[%rd1+4], %r935;
	st.local.v2.u32 	[%rd1+8], {%r1118, %r1117};
	st.local.v2.u32 	[%rd1+16], {%r1116, %r931};
$L__BB0_115:
	shr.u64 	%rd27, %rd3, 2;
	add.s32 	%r918, %r918, 1;
	setp.gt.u64 	%p63, %rd3, 3;
	@%p63 bra 	$L__BB0_3;
$L__BB0_116:
	shr.u32 	%r907, %r935, 2;
	xor.b32  	%r908, %r907, %r935;
	shl.b32 	%r909, %r931, 4;
	shl.b32 	%r910, %r908, 1;
	xor.b32  	%r911, %r910, %r909;
	xor.b32  	%r912, %r911, %r908;
	xor.b32  	%r913, %r912, %r931;
	add.s32 	%r914, %r2, %r913;
	add.s32 	%r915, %r914, 362437;
	cvt.rn.f32.u32 	%f2, %r915;
	fma.rn.f32 	%f3, %f2, 0f2F800000, 0f2F000000;
	mul.f32 	%f4, %f1, 0fBF000000;
	fma.rn.f32 	%f5, %f1, %f3, %f4;
	cvta.to.global.u64 	%rd24, %rd10;
	shl.b64 	%rd25, %rd2, 2;
	add.s64 	%rd26, %rd24, %rd25;
	st.global.f32 	[%rd26], %f5;
$L__BB0_117:
	ret;

}
	// .globl	_Z15initialize_biasPfi
.visible .entry _Z15initialize_biasPfi(
	.param .u64 .ptr .align 1 _Z15initialize_biasPfi_param_0,
	.param .u32 _Z15initialize_biasPfi_param_1
)
{
	.reg .pred 	%p<2>;
	.reg .b32 	%r<7>;
	.reg .b64 	%rd<5>;

	ld.param.u64 	%rd1, [_Z15initialize_biasPfi_param_0];
	ld.param.u32 	%r2, [_Z15initialize_biasPfi_param_1];
	mov.u32 	%r3, %ctaid.x;
	mov.u32 	%r4, %ntid.x;
	mov.u32 	%r5, %tid.x;
	mad.lo.s32 	%r1, %r3, %r4, %r5;
	setp.ge.s32 	%p1, %r1, %r2;
	@%p1 bra 	$L__BB1_2;
	cvta.to.global.u64 	%rd2, %rd1;
	mul.wide.s32 	%rd3, %r1, 4;
	add.s64 	%rd4, %rd2, %rd3;
	mov.b32 	%r6, 0;
	st.global.u32 	[%rd4], %r6;
$L__BB1_2:
	ret;

}
	// .globl	_Z17add_bias_and_reluPfS_ii
.visible .entry _Z17add_bias_and_reluPfS_ii(
	.param .u64 .ptr .align 1 _Z17add_bias_and_reluPfS_ii_param_0,
	.param .u64 .ptr .align 1 _Z17add_bias_and_reluPfS_ii_param_1,
	.param .u32 _Z17add_bias_and_reluPfS_ii_param_2,
	.param .u32 _Z17add_bias_and_reluPfS_ii_param_3
)
{
	.reg .pred 	%p<4>;
	.reg .b32 	%r<9>;
	.reg .b32 	%f<5>;
	.reg .b64 	%rd<9>;

	ld.param.u64 	%rd1, [_Z17add_bias_and_reluPfS_ii_param_0];
	ld.param.u64 	%rd2, [_Z17add_bias_and_reluPfS_ii_param_1];
	ld.param.u32 	%r3, [_Z17add_bias_and_reluPfS_ii_param_2];
	ld.param.u32 	%r4, [_Z17add_bias_and_reluPfS_ii_param_3];
	mov.u32 	%r5, %ctaid.x;
	mov.u32 	%r6, %ntid.x;
	mov.u32 	%r7, %tid.x;
	mad.lo.s32 	%r1, %r5, %r6, %r7;
	mov.u32 	%r2, %ctaid.y;
	setp.ge.s32 	%p1, %r1, %r3;
	setp.ge.s32 	%p2, %r2, %r4;
	or.pred  	%p3, %p1, %p2;
	@%p3 bra 	$L__BB2_2;
	cvta.to.global.u64 	%rd3, %rd1;
	cvta.to.global.u64 	%rd4, %rd2;
	mad.lo.s32 	%r8, %r3, %r2, %r1;
	mul.wide.s32 	%rd5, %r8, 4;
	add.s64 	%rd6, %rd3, %rd5;
	ld.global.f32 	%f1, [%rd6];
	mul.wide.s32 	%rd7, %r1, 4;
	add.s64 	%rd8, %rd4, %rd7;
	ld.global.f32 	%f2, [%rd8];
	add.f32 	%f3, %f1, %f2;
	max.f32 	%f4, %f3, 0f00000000;
	st.global.f32 	[%rd6], %f4;
$L__BB2_2:
	ret;

}
	// .globl	_Z8add_biasPfS_ii
.visible .entry _Z8add_biasPfS_ii(
	.param .u64 .ptr .align 1 _Z8add_biasPfS_ii_param_0,
	.param .u64 .ptr .align 1 _Z8add_biasPfS_ii_param_1,
	.param .u32 _Z8add_biasPfS_ii_param_2,
	.param .u32 _Z8add_biasPfS_ii_param_3
)
{
	.reg .pred 	%p<4>;
	.reg .b32 	%r<9>;
	.reg .b32 	%f<4>;
	.reg .b64 	%rd<9>;

	ld.param.u64 	%rd1, [_Z8add_biasPfS_ii_param_0];
	ld.param.u64 	%rd2, [_Z8add_biasPfS_ii_param_1];
	ld.param.u32 	%r3, [_Z8add_biasPfS_ii_param_2];
	ld.param.u32 	%r4, [_Z8add_biasPfS_ii_param_3];
	mov.u32 	%r5, %ctaid.x;
	mov.u32 	%r6, %ntid.x;
	mov.u32 	%r7, %tid.x;
	mad.lo.s32 	%r1, %r5, %r6, %r7;
	mov.u32 	%r2, %ctaid.y;
	setp.ge.s32 	%p1, %r1, %r3;
	setp.ge.s32 	%p2, %r2, %r4;
	or.pred  	%p3, %p1, %p2;
	@%p3 bra 	$L__BB3_2;
	cvta.to.global.u64 	%rd3, %rd2;
	cvta.to.global.u64 	%rd4, %rd1;
	mad.lo.s32 	%r8, %r3, %r2, %r1;
	mul.wide.s32 	%rd5, %r1, 4;
	add.s64 	%rd6, %rd3, %rd5;
	ld.global.f32 	%f1, [%rd6];
	mul.wide.s32 	%rd7, %r8, 4;
	add.s64 	%rd8, %rd4, %rd7;
	ld.global.f32 	%f2, [%rd8];
	add.f32 	%f3, %f1, %f2;
	st.global.f32 	[%rd8], %f3;
$L__BB3_2:
	ret;

}
	// .globl	_Z23forward_pass_activationPfS_ii
.visible .entry _Z23forward_pass_activationPfS_ii(
	.param .u64 .ptr .align 1 _Z23forward_pass_activationPfS_ii_param_0,
	.param .u64 .ptr .align 1 _Z23forward_pass_activationPfS_ii_param_1,
	.param .u32 _Z23forward_pass_activationPfS_ii_param_2,
	.param .u32 _Z23forward_pass_activationPfS_ii_param_3
)
{
	.reg .pred 	%p<4>;
	.reg .b32 	%r<9>;
	.reg .b32 	%f<5>;
	.reg .b64 	%rd<9>;

	ld.param.u64 	%rd1, [_Z23forward_pass_activationPfS_ii_param_0];
	ld.param.u64 	%rd2, [_Z23forward_pass_activationPfS_ii_param_1];
	ld.param.u32 	%r3, [_Z23forward_pass_activationPfS_ii_param_2];
	ld.param.u32 	%r4, [_Z23forward_pass_activationPfS_ii_param_3];
	mov.u32 	%r5, %ctaid.x;
	mov.u32 	%r6, %ntid.x;
	mov.u32 	%r7, %tid.x;
	mad.lo.s32 	%r1, %r5, %r6, %r7;
	mov.u32 	%r2, %ctaid.y;
	setp.ge.s32 	%p1, %r1, %r3;
	setp.ge.s32 	%p2, %r2, %r4;
	or.pred  	%p3, %p1, %p2;
	@%p3 bra 	$L__BB4_2;
	cvta.to.global.u64 	%rd3, %rd1;
	cvta.to.global.u64 	%rd4, %rd2;
	mad.lo.s32 	%r8, %r3, %r2, %r1;
	mul.wide.s32 	%rd5, %r8, 4;
	add.s64 	%rd6, %rd3, %rd5;
	ld.global.f32 	%f1, [%rd6];
	mul.wide.s32 	%rd7, %r1, 4;
	add.s64 	%rd8, %rd4, %rd7;
	ld.global.f32 	%f2, [%rd8];
	add.f32 	%f3, %f1, %f2;
	max.f32 	%f4, %f3, 0f00000000;
	st.global.f32 	[%rd6], %f4;
$L__BB4_2:
	ret;

}
	// .globl	_Z7softmaxPfii
.visible .entry _Z7softmaxPfii(
	.param .u64 .ptr .align 1 _Z7softmaxPfii_param_0,
	.param .u32 _Z7softmaxPfii_param_1,
	.param .u32 _Z7softmaxPfii_param_2
)
{
	.reg .pred 	%p<29>;
	.reg .b32 	%r<111>;
	.reg .b32 	%f<364>;
	.reg .b64 	%rd<77>;

	ld.param.u64 	%rd17, [_Z7softmaxPfii_param_0];
	ld.param.u32 	%r47, [_Z7softmaxPfii_param_1];
	ld.param.u32 	%r48, [_Z7softmaxPfii_param_2];
	cvta.to.global.u64 	%rd1, %rd17;
	mov.u32 	%r1, %ctaid.x;
	setp.ge.s32 	%p1, %r1, %r48;
	@%p1 bra 	$L__BB5_40;
	mul.lo.s32 	%r2, %r47, %r1;
	mul.wide.s32 	%rd18, %r2, 4;
	add.s64 	%rd19, %rd1, %rd18;
	ld.global.f32 	%f354, [%rd19];
	setp.lt.s32 	%p2, %r47, 2;
	@%p2 bra 	$L__BB5_15;
	add.s32 	%r3, %r47, -1;
	add.s32 	%r50, %r47, -2;
	and.b32  	%r4, %r3, 15;
	setp.lt.u32 	%p3, %r50, 15;
	mov.b32 	%r97, 1;
	@%p3 bra 	$L__BB5_6;
	and.b32  	%r52, %r3, -16;
	neg.s32 	%r101, %r52;
	add.s32 	%r53, %r2, 1;
	mul.wide.u32 	%rd20, %r53, 4;
	add.s64 	%rd21, %rd20, %rd1;
	add.s64 	%rd73, %rd21, 32;
	mov.b32 	%r100, 0;
$L__BB5_4:
	.pragma "nounroll";
	ld.global.f32 	%f28, [%rd73+-32];
	max.f32 	%f29, %f354, %f28;
	ld.global.f32 	%f30, [%rd73+-28];
	max.f32 	%f31, %f29, %f30;
	ld.global.f32 	%f32, [%rd73+-24];
	max.f32 	%f33, %f31, %f32;
	ld.global.f32 	%f34, [%rd73+-20];
	max.f32 	%f35, %f33, %f34;
	ld.global.f32 	%f36, [%rd73+-16];
	max.f32 	%f37, %f35, %f36;
	ld.global.f32 	%f38, [%rd73+-12];
	max.f32 	%f39, %f37, %f38;
	ld.global.f32 	%f40, [%rd73+-8];
	max.f32 	%f41, %f39, %f40;
	ld.global.f32 	%f42, [%rd73+-4];
	max.f32 	%f43, %f41, %f42;
	ld.global.f32 	%f44, [%rd73];
	max.f32 	%f45, %f43, %f44;
	ld.global.f32 	%f46, [%rd73+4];
	max.f32 	%f47, %f45, %f46;
	ld.global.f32 	%f48, [%rd73+8];
	max.f32 	%f49, %f47, %f48;
	ld.global.f32 	%f50, [%rd73+12];
	max.f32 	%f51, %f49, %f50;
	ld.global.f32 	%f52, [%rd73+16];
	max.f32 	%f53, %f51, %f52;
	ld.global.f32 	%f54, [%rd73+20];
	max.f32 	%f55, %f53, %f54;
	ld.global.f32 	%f56, [%rd73+24];
	max.f32 	%f57, %f55, %f56;
	ld.global.f32 	%f58, [%rd73+28];
	max.f32 	%f354, %f57, %f58;
	add.s32 	%r101, %r101, 16;
	add.s32 	%r100, %r100, 16;
	add.s64 	%rd73, %rd73, 64;
	setp.eq.s32 	%p4, %r101, 0;
	@%p4 bra 	$L__BB5_5;
	bra.uni 	$L__BB5_4;
$L__BB5_5:
	add.s32 	%r97, %r100, 1;
$L__BB5_6:
	setp.eq.s32 	%p5, %r4, 0;
	@%p5 bra 	$L__BB5_15;
	and.b32  	%r8, %r3, 7;
	setp.lt.u32 	%p6, %r4, 8;
	@%p6 bra 	$L__BB5_9;
	add.s32 	%r54, %r97, %r2;
	mul.wide.u32 	%rd22, %r54, 4;
	add.s64 	%rd23, %rd1, %rd22;
	ld.global.f32 	%f60, [%rd23];
	max.f32 	%f61, %f354, %f60;
	cvt.u64.u32 	%rd24, %r2;
	cvt.u64.u32 	%rd25, %r97;
	add.s64 	%rd26, %rd25, %rd24;
	shl.b64 	%rd27, %rd26, 2;
	add.s64 	%rd28, %rd1, %rd27;
	ld.global.f32 	%f62, [%rd28+4];
	max.f32 	%f63, %f61, %f62;
	ld.global.f32 	%f64, [%rd28+8];
	max.f32 	%f65, %f63, %f64;
	ld.global.f32 	%f66, [%rd28+12];
	max.f32 	%f67, %f65, %f66;
	ld.global.f32 	%f68, [%rd28+16];
	max.f32 	%f69, %f67, %f68;
	ld.global.f32 	%f70, [%rd28+20];
	max.f32 	%f71, %f69, %f70;
	ld.global.f32 	%f72, [%rd28+24];
	max.f32 	%f73, %f71, %f72;
	ld.global.f32 	%f74, [%rd28+28];
	max.f32 	%f354, %f73, %f74;
	add.s32 	%r97, %r97, 8;
$L__BB5_9:
	setp.eq.s32 	%p7, %r8, 0;
	@%p7 bra 	$L__BB5_15;
	and.b32  	%r11, %r3, 3;
	setp.lt.u32 	%p8, %r8, 4;
	@%p8 bra 	$L__BB5_12;
	add.s32 	%r55, %r97, %r2;
	mul.wide.u32 	%rd29, %r55, 4;
	add.s64 	%rd30, %rd1, %rd29;
	ld.global.f32 	%f76, [%rd30];
	max.f32 	%f77, %f354, %f76;
	cvt.u64.u32 	%rd31, %r2;
	cvt.u64.u32 	%rd32, %r97;
	add.s64 	%rd33, %rd32, %rd31;
	shl.b64 	%rd34, %rd33, 2;
	add.s64 	%rd35, %rd1, %rd34;
	ld.global.f32 	%f78, [%rd35+4];
	max.f32 	%f79, %f77, %f78;
	ld.global.f32 	%f80, [%rd35+8];
	max.f32 	%f81, %f79, %f80;
	ld.global.f32 	%f82, [%rd35+12];
	max.f32 	%f354, %f81, %f82;
	add.s32 	%r97, %r97, 4;
$L__BB5_12:
	setp.eq.s32 	%p9, %r11, 0;
	@%p9 bra 	$L__BB5_15;
	add.s32 	%r56, %r97, %r2;
	mul.wide.u32 	%rd36, %r56, 4;
	add.s64 	%rd72, %rd1, %rd36;
	neg.s32 	%r99, %r11;
$L__BB5_14:
	.pragma "nounroll";
	ld.global.f32 	%f83, [%rd72];
	max.f32 	%f354, %f354, %f83;
	add.s64 	%rd72, %rd72, 4;
	add.s32 	%r99, %r99, 1;
	setp.ne.s32 	%p10, %r99, 0;
	@%p10 bra 	$L__BB5_14;
$L__BB5_15:
	setp.lt.s32 	%p11, %r47, 1;
	mov.f32 	%f362, 0f00000000;
	@%p11 bra 	$L__BB5_27;
	and.b32  	%r17, %r47, 7;
	setp.lt.u32 	%p12, %r47, 8;
	mov.f32 	%f362, 0f00000000;
	mov.b32 	%r102, 0;
	@%p12 bra 	$L__BB5_19;
	and.b32  	%r102, %r47, 2147483640;
	neg.s32 	%r105, %r102;
	mul.wide.u32 	%rd37, %r2, 4;
	add.s64 	%rd38, %rd37, %rd1;
	add.s64 	%rd74, %rd38, 16;
	mov.f32 	%f362, 0f00000000;
$L__BB5_18:
	.pragma "nounroll";
	ld.global.f32 	%f88, [%rd74+-16];
	sub.f32 	%f89, %f88, %f354;
	fma.rn.f32 	%f90, %f89, 0f3BBB989D, 0f3F000000;
	cvt.sat.f32.f32 	%f91, %f90;
	mov.f32 	%f92, 0f4B400001;
	mov.f32 	%f93, 0f437C0000;
	fma.rm.f32 	%f94, %f91, %f93, %f92;
	add.f32 	%f95, %f94, 0fCB40007F;
	neg.f32 	%f96, %f95;
	fma.rn.f32 	%f97, %f89, 0f3FB8AA3B, %f96;
	fma.rn.f32 	%f98, %f89, 0f32A57060, %f97;
	mov.b32 	%r58, %f94;
	shl.b32 	%r59, %r58, 23;
	mov.b32 	%f99, %r59;
	ex2.approx.ftz.f32 	%f100, %f98;
	mul.f32 	%f101, %f100, %f99;
	st.global.f32 	[%rd74+-16], %f101;
	add.f32 	%f102, %f362, %f101;
	ld.global.f32 	%f103, [%rd74+-12];
	sub.f32 	%f104, %f103, %f354;
	fma.rn.f32 	%f105, %f104, 0f3BBB989D, 0f3F000000;
	cvt.sat.f32.f32 	%f106, %f105;
	fma.rm.f32 	%f107, %f106, %f93, %f92;
	add.f32 	%f108, %f107, 0fCB40007F;
	neg.f32 	%f109, %f108;
	fma.rn.f32 	%f110, %f104, 0f3FB8AA3B, %f109;
	fma.rn.f32 	%f111, %f104, 0f32A57060, %f110;
	mov.b32 	%r60, %f107;
	shl.b32 	%r61, %r60, 23;
	mov.b32 	%f112, %r61;
	ex2.approx.ftz.f32 	%f113, %f111;
	mul.f32 	%f114, %f113, %f112;
	st.global.f32 	[%rd74+-12], %f114;
	add.f32 	%f115, %f102, %f114;
	ld.global.f32 	%f116, [%rd74+-8];
	sub.f32 	%f117, %f116, %f354;
	fma.rn.f32 	%f118, %f117, 0f3BBB989D, 0f3F000000;
	cvt.sat.f32.f32 	%f119, %f118;
	fma.rm.f32 	%f120, %f119, %f93, %f92;
	add.f32 	%f121, %f120, 0fCB40007F;
	neg.f32 	%f122, %f121;
	fma.rn.f32 	%f123, %f117, 0f3FB8AA3B, %f122;
	fma.rn.f32 	%f124, %f117, 0f32A57060, %f123;
	mov.b32 	%r62, %f120;
	shl.b32 	%r63, %r62, 23;
	mov.b32 	%f125, %r63;
	ex2.approx.ftz.f32 	%f126, %f124;
	mul.f32 	%f127, %f126, %f125;
	st.global.f32 	[%rd74+-8], %f127;
	add.f32 	%f128, %f115, %f127;
	ld.global.f32 	%f129, [%rd74+-4];
	sub.f32 	%f130, %f129, %f354;
	fma.rn.f32 	%f131, %f130, 0f3BBB989D, 0f3F000000;
	cvt.sat.f32.f32 	%f132, %f131;
	fma.rm.f32 	%f133, %f132, %f93, %f92;
	add.f32 	%f134, %f133, 0fCB40007F;
	neg.f32 	%f135, %f134;
	fma.rn.f32 	%f136, %f130, 0f3FB8AA3B, %f135;
	fma.rn.f32 	%f137, %f130, 0f32A57060, %f136;
	mov.b32 	%r64, %f133;
	shl.b32 	%r65, %r64, 23;
	mov.b32 	%f138, %r65;
	ex2.approx.ftz.f32 	%f139, %f137;
	mul.f32 	%f140, %f139, %f138;
	st.global.f32 	[%rd74+-4], %f140;
	add.f32 	%f141, %f128, %f140;
	ld.global.f32 	%f142, [%rd74];
	sub.f32 	%f143, %f142, %f354;
	fma.rn.f32 	%f144, %f143, 0f3BBB989D, 0f3F000000;
	cvt.sat.f32.f32 	%f145, %f144;
	fma.rm.f32 	%f146, %f145, %f93, %f92;
	add.f32 	%f147, %f146, 0fCB40007F;
	neg.f32 	%f148, %f147;
	fma.rn.f32 	%f149, %f143, 0f3FB8AA3B, %f148;
	fma.rn.f32 	%f150, %f143, 0f32A57060, %f149;
	mov.b32 	%r66, %f146;
	shl.b32 	%r67, %r66, 23;
	mov.b32 	%f151, %r67;
	ex2.approx.ftz.f32 	%f152, %f150;
	mul.f32 	%f153, %f152, %f151;
	st.global.f32 	[%rd74], %f153;
	add.f32 	%f154, %f141, %f153;
	ld.global.f32 	%f155, [%rd74+4];
	sub.f32 	%f156, %f155, %f354;
	fma.rn.f32 	%f157, %f156, 0f3BBB989D, 0f3F000000;
	cvt.sat.f32.f32 	%f158, %f157;
	fma.rm.f32 	%f159, %f158, %f93, %f92;
	add.f32 	%f160, %f159, 0fCB40007F;
	neg.f32 	%f161, %f160;
	fma.rn.f32 	%f162, %f156, 0f3FB8AA3B, %f161;
	fma.rn.f32 	%f163, %f156, 0f32A57060, %f162;
	mov.b32 	%r68, %f159;
	shl.b32 	%r69, %r68, 23;
	mov.b32 	%f164, %r69;
	ex2.approx.ftz.f32 	%f165, %f163;
	mul.f32 	%f166, %f165, %f164;
	st.global.f32 	[%rd74+4], %f166;
	add.f32 	%f167, %f154, %f166;
	ld.global.f32 	%f168, [%rd74+8];
	sub.f32 	%f169, %f168, %f354;
	fma.rn.f32 	%f170, %f169, 0f3BBB989D, 0f3F000000;
	cvt.sat.f32.f32 	%f171, %f170;
	fma.rm.f32 	%f172, %f171, %f93, %f92;
	add.f32 	%f173, %f172, 0fCB40007F;
	neg.f32 	%f174, %f173;
	fma.rn.f32 	%f175, %f169, 0f3FB8AA3B, %f174;
	fma.rn.f32 	%f176, %f169, 0f32A57060, %f175;
	mov.b32 	%r70, %f172;
	shl.b32 	%r71, %r70, 23;
	mov.b32 	%f177, %r71;
	ex2.approx.ftz.f32 	%f178, %f176;
	mul.f32 	%f179, %f178, %f177;
	st.global.f32 	[%rd74+8], %f179;
	add.f32 	%f180, %f167, %f179;
	ld.global.f32 	%f181, [%rd74+12];
	sub.f32 	%f182, %f181, %f354;
	fma.rn.f32 	%f183, %f182, 0f3BBB989D, 0f3F000000;
	cvt.sat.f32.f32 	%f184, %f183;
	fma.rm.f32 	%f185, %f184, %f93, %f92;
	add.f32 	%f186, %f185, 0fCB40007F;
	neg.f32 	%f187, %f186;
	fma.rn.f32 	%f188, %f182, 0f3FB8AA3B, %f187;
	fma.rn.f32 	%f189, %f182, 0f32A57060, %f188;
	mov.b32 	%r72, %f185;
	shl.b32 	%r73, %r72, 23;
	mov.b32 	%f190, %r73;
	ex2.approx.ftz.f32 	%f191, %f189;
	mul.f32 	%f192, %f191, %f190;
	st.global.f32 	[%rd74+12], %f192;
	add.f32 	%f362, %f180, %f192;
	add.s32 	%r105, %r105, 8;
	add.s64 	%rd74, %rd74, 32;
	setp.eq.s32 	%p13, %r105, 0;
	@%p13 bra 	$L__BB5_19;
	bra.uni 	$L__BB5_18;
$L__BB5_19:
	setp.eq.s32 	%p14, %r17, 0;
	@%p14 bra 	$L__BB5_27;
	and.b32  	%r25, %r47, 3;
	setp.lt.u32 	%p15, %r17, 4;
	@%p15 bra 	$L__BB5_22;
	add.s32 	%r74, %r102, %r2;
	mul.wide.u32 	%rd39, %r74, 4;
	add.s64 	%rd40, %rd1, %rd39;
	ld.global.f32 	%f194, [%rd40];
	sub.f32 	%f195, %f194, %f354;
	fma.rn.f32 	%f196, %f195, 0f3BBB989D, 0f3F000000;
	cvt.sat.f32.f32 	%f197, %f196;
	mov.f32 	%f198, 0f4B400001;
	mov.f32 	%f199, 0f437C0000;
	fma.rm.f32 	%f200, %f197, %f199, %f198;
	add.f32 	%f201, %f200, 0fCB40007F;
	neg.f32 	%f202, %f201;
	fma.rn.f32 	%f203, %f195, 0f3FB8AA3B, %f202;
	fma.rn.f32 	%f204, %f195, 0f32A57060, %f203;
	mov.b32 	%r75, %f200;
	shl.b32 	%r76, %r75, 23;
	mov.b32 	%f205, %r76;
	ex2.approx.ftz.f32 	%f206, %f204;
	mul.f32 	%f207, %f206, %f205;
	st.global.f32 	[%rd40], %f207;
	add.f32 	%f208, %f362, %f207;
	cvt.u64.u32 	%rd41, %r2;
	cvt.u64.u32 	%rd42, %r102;
	add.s64 	%rd43, %rd42, %rd41;
	shl.b64 	%rd44, %rd43, 2;
	add.s64 	%rd45, %rd1, %rd44;
	ld.global.f32 	%f209, [%rd45+4];
	sub.f32 	%f210, %f209, %f354;
	fma.rn.f32 	%f211, %f210, 0f3BBB989D, 0f3F000000;
	cvt.sat.f32.f32 	%f212, %f211;
	fma.rm.f32 	%f213, %f212, %f199, %f198;
	add.f32 	%f214, %f213, 0fCB40007F;
	neg.f32 	%f215, %f214;
	fma.rn.f32 	%f216, %f210, 0f3FB8AA3B, %f215;
	fma.rn.f32 	%f217, %f210, 0f32A57060, %f216;
	mov.b32 	%r77, %f213;
	shl.b32 	%r78, %r77, 23;
	mov.b32 	%f218, %r78;
	ex2.approx.ftz.f32 	%f219, %f217;
	mul.f32 	%f220, %f219, %f218;
	st.global.f32 	[%rd45+4], %f220;
	add.f32 	%f221, %f208, %f220;
	ld.global.f32 	%f222, [%rd45+8];
	sub.f32 	%f223, %f222, %f354;
	fma.rn.f32 	%f224, %f223, 0f3BBB989D, 0f3F000000;
	cvt.sat.f32.f32 	%f225, %f224;
	fma.rm.f32 	%f226, %f225, %f199, %f198;
	add.f32 	%f227, %f226, 0fCB40007F;
	neg.f32 	%f228, %f227;
	fma.rn.f32 	%f229, %f223, 0f3FB8AA3B, %f228;
	fma.rn.f32 	%f230, %f223, 0f32A57060, %f229;
	mov.b32 	%r79, %f226;
	shl.b32 	%r80, %r79, 23;
	mov.b32 	%f231, %r80;
	ex2.approx.ftz.f32 	%f232, %f230;
	mul.f32 	%f233, %f232, %f231;
	st.global.f32 	[%rd45+8], %f233;
	add.f32 	%f234, %f221, %f233;
	ld.global.f32 	%f235, [%rd45+12];
	sub.f32 	%f236, %f235, %f354;
	fma.rn.f32 	%f237, %f236, 0f3BBB989D, 0f3F000000;
	cvt.sat.f32.f32 	%f238, %f237;
	fma.rm.f32 	%f239, %f238, %f199, %f198;
	add.f32 	%f240, %f239, 0fCB40007F;
	neg.f32 	%f241, %f240;
	fma.rn.f32 	%f242, %f236, 0f3FB8AA3B, %f241;
	fma.rn.f32 	%f243, %f236, 0f32A57060, %f242;
	mov.b32 	%r81, %f239;
	shl.b32 	%r82, %r81, 23;
	mov.b32 	%f244, %r82;
	ex2.approx.ftz.f32 	%f245, %f243;
	mul.f32 	%f246, %f245, %f244;
	st.global.f32 	[%rd45+12], %f246;
	add.f32 	%f362, %f234, %f246;
	add.s32 	%r102, %r102, 4;
$L__BB5_22:
	setp.eq.s32 	%p16, %r25, 0;
	@%p16 bra 	$L__BB5_27;
	setp.eq.s32 	%p17, %r25, 1;
	@%p17 bra 	$L__BB5_25;
	add.s32 	%r83, %r102, %r2;
	mul.wide.u32 	%rd46, %r83, 4;
	add.s64 	%rd47, %rd1, %rd46;
	ld.global.f32 	%f248, [%rd47];
	sub.f32 	%f249, %f248, %f354;
	fma.rn.f32 	%f250, %f249, 0f3BBB989D, 0f3F000000;
	cvt.sat.f32.f32 	%f251, %f250;
	mov.f32 	%f252, 0f4B400001;
	mov.f32 	%f253, 0f437C0000;
	fma.rm.f32 	%f254, %f251, %f253, %f252;
	add.f32 	%f255, %f254, 0fCB40007F;
	neg.f32 	%f256, %f255;
	fma.rn.f32 	%f257, %f249, 0f3FB8AA3B, %f256;
	fma.rn.f32 	%f258, %f249, 0f32A57060, %f257;
	mov.b32 	%r84, %f254;
	shl.b32 	%r85, %r84, 23;
	mov.b32 	%f259, %r85;
	ex2.approx.ftz.f32 	%f260, %f258;
	mul.f32 	%f261, %f260, %f259;
	st.global.f32 	[%rd47], %f261;
	add.f32 	%f262, %f362, %f261;
	cvt.u64.u32 	%rd48, %r2;
	cvt.u64.u32 	%rd49, %r102;
	add.s64 	%rd50, %rd49, %rd48;
	shl.b64 	%rd51, %rd50, 2;
	add.s64 	%rd52, %rd1, %rd51;
	ld.global.f32 	%f263, [%rd52+4];
	sub.f32 	%f264, %f263, %f354;
	fma.rn.f32 	%f265, %f264, 0f3BBB989D, 0f3F000000;
	cvt.sat.f32.f32 	%f266, %f265;
	fma.rm.f32 	%f267, %f266, %f253, %f252;
	add.f32 	%f268, %f267, 0fCB40007F;
	neg.f32 	%f269, %f268;
	fma.rn.f32 	%f270, %f264, 0f3FB8AA3B, %f269;
	fma.rn.f32 	%f271, %f264, 0f32A57060, %f270;
	mov.b32 	%r86, %f267;
	shl.b32 	%r87, %r86, 23;
	mov.b32 	%f272, %r87;
	ex2.approx.ftz.f32 	%f273, %f271;
	mul.f32 	%f274, %f273, %f272;
	st.global.f32 	[%rd52+4], %f274;
	add.f32 	%f362, %f262, %f274;
	add.s32 	%r102, %r102, 2;
$L__BB5_25:
	and.b32  	%r88, %r47, 1;
	setp.eq.b32 	%p18, %r88, 1;
	not.pred 	%p19, %p18;
	@%p19 bra 	$L__BB5_27;
	add.s32 	%r89, %r102, %r2;
	mul.wide.u32 	%rd53, %r89, 4;
	add.s64 	%rd54, %rd1, %rd53;
	ld.global.f32 	%f275, [%rd54];
	sub.f32 	%f276, %f275, %f354;
	fma.rn.f32 	%f277, %f276, 0f3BBB989D, 0f3F000000;
	cvt.sat.f32.f32 	%f278, %f277;
	mov.f32 	%f279, 0f4B400001;
	mov.f32 	%f280, 0f437C0000;
	fma.rm.f32 	%f281, %f278, %f280, %f279;
	add.f32 	%f282, %f281, 0fCB40007F;
	neg.f32 	%f283, %f282;
	fma.rn.f32 	%f284, %f276, 0f3FB8AA3B, %f283;
	fma.rn.f32 	%f285, %f276, 0f32A57060, %f284;
	mov.b32 	%r90, %f281;
	shl.b32 	%r91, %r90, 23;
	mov.b32 	%f286, %r91;
	ex2.approx.ftz.f32 	%f287, %f285;
	mul.f32 	%f288, %f287, %f286;
	st.global.f32 	[%rd54], %f288;
	add.f32 	%f362, %f362, %f288;
$L__BB5_27:
	setp.lt.s32 	%p20, %r47, 1;
	@%p20 bra 	$L__BB5_40;
	and.b32  	%r30, %r47, 15;
	setp.lt.u32 	%p21, %r47, 16;
	mov.b32 	%r107, 0;
	@%p21 bra 	$L__BB5_31;
	and.b32  	%r107, %r47, 2147483632;
	neg.s32 	%r106, %r107;
	mul.wide.u32 	%rd55, %r2, 4;
	add.s64 	%rd56, %rd55, %rd1;
	add.s64 	%rd75, %rd56, 32;
$L__BB5_30:
	.pragma "nounroll";
	ld.global.f32 	%f289, [%rd75+-32];
	div.rn.f32 	%f290, %f289, %f362;
	st.global.f32 	[%rd75+-32], %f290;
	ld.global.f32 	%f291, [%rd75+-28];
	div.rn.f32 	%f292, %f291, %f362;
	st.global.f32 	[%rd75+-28], %f292;
	ld.global.f32 	%f293, [%rd75+-24];
	div.rn.f32 	%f294, %f293, %f362;
	st.global.f32 	[%rd75+-24], %f294;
	ld.global.f32 	%f295, [%rd75+-20];
	div.rn.f32 	%f296, %f295, %f362;
	st.global.f32 	[%rd75+-20], %f296;
	ld.global.f32 	%f297, [%rd75+-16];
	div.rn.f32 	%f298, %f297, %f362;
	st.global.f32 	[%rd75+-16], %f298;
	ld.global.f32 	%f299, [%rd75+-12];
	div.rn.f32 	%f300, %f299, %f362;
	st.global.f32 	[%rd75+-12], %f300;
	ld.global.f32 	%f301, [%rd75+-8];
	div.rn.f32 	%f302, %f301, %f362;
	st.global.f32 	[%rd75+-8], %f302;
	ld.global.f32 	%f303, [%rd75+-4];
	div.rn.f32 	%f304, %f303, %f362;
	st.global.f32 	[%rd75+-4], %f304;
	ld.global.f32 	%f305, [%rd75];
	div.rn.f32 	%f306, %f305, %f362;
	st.global.f32 	[%rd75], %f306;
	ld.global.f32 	%f307, [%rd75+4];
	div.rn.f32 	%f308, %f307, %f362;
	st.global.f32 	[%rd75+4], %f308;
	ld.global.f32 	%f309, [%rd75+8];
	div.rn.f32 	%f310, %f309, %f362;
	st.global.f32 	[%rd75+8], %f310;
	ld.global.f32 	%f311, [%rd75+12];
	div.rn.f32 	%f312, %f311, %f362;
	st.global.f32 	[%rd75+12], %f312;
	ld.global.f32 	%f313, [%rd75+16];
	div.rn.f32 	%f314, %f313, %f362;
	st.global.f32 	[%rd75+16], %f314;
	ld.global.f32 	%f315, [%rd75+20];
	div.rn.f32 	%f316, %f315, %f362;
	st.global.f32 	[%rd75+20], %f316;
	ld.global.f32 	%f317, [%rd75+24];
	div.rn.f32 	%f318, %f317, %f362;
	st.global.f32 	[%rd75+24], %f318;
	ld.global.f32 	%f319, [%rd75+28];
	div.rn.f32 	%f320, %f319, %f362;
	st.global.f32 	[%rd75+28], %f320;
	add.s32 	%r106, %r106, 16;
	add.s64 	%rd75, %rd75, 64;
	setp.ne.s32 	%p22, %r106, 0;
	@%p22 bra 	$L__BB5_30;
$L__BB5_31:
	setp.eq.s32 	%p23, %r30, 0;
	@%p23 bra 	$L__BB5_40;
	and.b32  	%r38, %r47, 7;
	setp.lt.u32 	%p24, %r30, 8;
	@%p24 bra 	$L__BB5_34;
	add.s32 	%r93, %r107, %r2;
	mul.wide.u32 	%rd57, %r93, 4;
	add.s64 	%rd58, %rd1, %rd57;
	ld.global.f32 	%f321, [%rd58];
	div.rn.f32 	%f322, %f321, %f362;
	st.global.f32 	[%rd58], %f322;
	cvt.u64.u32 	%rd59, %r2;
	cvt.u64.u32 	%rd60, %r107;
	add.s64 	%rd61, %rd60, %rd59;
	shl.b64 	%rd62, %rd61, 2;
	add.s64 	%rd63, %rd1, %rd62;
	ld.global.f32 	%f323, [%rd63+4];
	div.rn.f32 	%f324, %f323, %f362;
	st.global.f32 	[%rd63+4], %f324;
	ld.global.f32 	%f325, [%rd63+8];
	div.rn.f32 	%f326, %f325, %f362;
	st.global.f32 	[%rd63+8], %f326;
	ld.global.f32 	%f327, [%rd63+12];
	div.rn.f32 	%f328, %f327, %f362;
	st.global.f32 	[%rd63+12], %f328;
	ld.global.f32 	%f329, [%rd63+16];
	div.rn.f32 	%f330, %f329, %f362;
	st.global.f32 	[%rd63+16], %f330;
	ld.global.f32 	%f331, [%rd63+20];
	div.rn.f32 	%f332, %f331, %f362;
	st.global.f32 	[%rd63+20], %f332;
	ld.global.f32 	%f333, [%rd63+24];
	div.rn.f32 	%f334, %f333, %f362;
	st.global.f32 	[%rd63+24], %f334;
	ld.global.f32 	%f335, [%rd63+28];
	div.rn.f32 	%f336, %f335, %f362;
	st.global.f32 	[%rd63+28], %f336;
	add.s32 	%r107, %r107, 8;
$L__BB5_34:
	setp.eq.s32 	%p25, %r38, 0;
	@%p25 bra 	$L__BB5_40;
	and.b32  	%r41, %r47, 3;
	setp.lt.u32 	%p26, %r38, 4;
	@%p26 bra 	$L__BB5_37;
	add.s32 	%r94, %r107, %r2;
	mul.wide.u32 	%rd64, %r94, 4;
	add.s64 	%rd65, %rd1, %rd64;
	ld.global.f32 	%f337, [%rd65];
	div.rn.f32 	%f338, %f337, %f362;
	st.global.f32 	[%rd65], %f338;
	cvt.u64.u32 	%rd66, %r2;
	cvt.u64.u32 	%rd67, %r107;
	add.s64 	%rd68, %rd67, %rd66;
	shl.b64 	%rd69, %rd68, 2;
	add.s64 	%rd70, %rd1, %rd69;
	ld.global.f32 	%f339, [%rd70+4];
	div.rn.f32 	%f340, %f339, %f362;
	st.global.f32 	[%rd70+4], %f340;
	ld.global.f32 	%f341, [%rd70+8];
	div.rn.f32 	%f342, %f341, %f362;
	st.global.f32 	[%rd70+8], %f342;
	ld.global.f32 	%f343, [%rd70+12];
	div.rn.f32 	%f344, %f343, %f362;
	st.global.f32 	[%rd70+12], %f344;
	add.s32 	%r107, %r107, 4;
$L__BB5_37:
	setp.eq.s32 	%p27, %r41, 0;
	@%p27 bra 	$L__BB5_40;
	add.s32 	%r95, %r107, %r2;
	mul.wide.u32 	%rd71, %r95, 4;
	add.s64 	%rd76, %rd1, %rd71;
	neg.s32 	%r110, %r41;
$L__BB5_39:
	.pragma "nounroll";
	ld.global.f32 	%f345, [%rd76];
	div.rn.f32 	%f346, %f345, %f362;
	st.global.f32 	[%rd76], %f346;
	add.s64 	%rd76, %rd76, 4;
	add.s32 	%r110, %r110, 1;
	setp.ne.s32 	%p28, %r110, 0;
	@%p28 bra 	$L__BB5_39;
$L__BB5_40:
	ret;

}
	// .globl	_Z19compute_grad_outputPfPiS_ii
.visible .entry _Z19compute_grad_outputPfPiS_ii(
	.param .u64 .ptr .align 1 _Z19compute_grad_outputPfPiS_ii_param_0,
	.param .u64 .ptr .align 1 _Z19compute_grad_outputPfPiS_ii_param_1,
	.param .u64 .ptr .align 1 _Z19compute_grad_outputPfPiS_ii_param_2,
	.param .u32 _Z19compute_grad_outputPfPiS_ii_param_3,
	.param .u32 _Z19compute_grad_outputPfPiS_ii_param_4
)
{
	.reg .pred 	%p<5>;
	.reg .b32 	%r<10>;
	.reg .b32 	%f<3>;
	.reg .b64 	%rd<12>;

	ld.param.u64 	%rd2, [_Z19compute_grad_outputPfPiS_ii_param_0];
	ld.param.u64 	%rd3, [_Z19compute_grad_outputPfPiS_ii_param_1];
	ld.param.u64 	%rd4, [_Z19compute_grad_outputPfPiS_ii_param_2];
	ld.param.u32 	%r3, [_Z19compute_grad_outputPfPiS_ii_param_3];
	ld.param.u32 	%r4, [_Z19compute_grad_outputPfPiS_ii_param_4];
	mov.u32 	%r5, %ctaid.x;
	mov.u32 	%r6, %ntid.x;
	mov.u32 	%r7, %tid.x;
	mad.lo.s32 	%r1, %r5, %r6, %r7;
	mov.u32 	%r2, %ctaid.y;
	setp.ge.s32 	%p1, %r1, %r3;
	setp.ge.s32 	%p2, %r2, %r4;
	or.pred  	%p3, %p1, %p2;
	@%p3 bra 	$L__BB6_3;
	cvta.to.global.u64 	%rd5, %rd4;
	cvta.to.global.u64 	%rd6, %rd2;
	cvta.to.global.u64 	%rd7, %rd3;
	mad.lo.s32 	%r8, %r3, %r2, %r1;
	mul.wide.s32 	%rd8, %r8, 4;
	add.s64 	%rd9, %rd6, %rd8;
	ld.global.f32 	%f1, [%rd9];
	add.s64 	%rd1, %rd5, %rd8;
	st.global.f32 	[%rd1], %f1;
	mul.wide.u32 	%rd10, %r2, 4;
	add.s64 	%rd11, %rd7, %rd10;
	ld.global.u32 	%r9, [%rd11];
	setp.ne.s32 	%p4, %r1, %r9;
	@%p4 bra 	$L__BB6_3;
	add.f32 	%f2, %f1, 0fBF800000;
	st.global.f32 	[%rd1], %f2;
$L__BB6_3:
	ret;

}
	// .globl	_Z19compute_grad_hiddenPfS_ii
.visible .entry _Z19compute_grad_hiddenPfS_ii(
	.param .u64 .ptr .align 1 _Z19compute_grad_hiddenPfS_ii_param_0,
	.param .u64 .ptr .align 1 _Z19compute_grad_hiddenPfS_ii_param_1,
	.param .u32 _Z19compute_grad_hiddenPfS_ii_param_2,
	.param .u32 _Z19compute_grad_hiddenPfS_ii_param_3
)
{
	.reg .pred 	%p<5>;
	.reg .b32 	%r<9>;
	.reg .b32 	%f<5>;
	.reg .b64 	%rd<8>;

	ld.param.u64 	%rd1, [_Z19compute_grad_hiddenPfS_ii_param_0];
	ld.param.u64 	%rd2, [_Z19compute_grad_hiddenPfS_ii_param_1];
	ld.param.u32 	%r3, [_Z19compute_grad_hiddenPfS_ii_param_2];
	ld.param.u32 	%r4, [_Z19compute_grad_hiddenPfS_ii_param_3];
	mov.u32 	%r5, %ctaid.x;
	mov.u32 	%r6, %ntid.x;
	mov.u32 	%r7, %tid.x;
	mad.lo.s32 	%r1, %r5, %r6, %r7;
	mov.u32 	%r2, %ctaid.y;
	setp.ge.s32 	%p1, %r1, %r3;
	setp.ge.s32 	%p2, %r2, %r4;
	or.pred  	%p3, %p1, %p2;
	@%p3 bra 	$L__BB7_2;
	cvta.to.global.u64 	%rd3, %rd1;
	cvta.to.global.u64 	%rd4, %rd2;
	mad.lo.s32 	%r8, %r3, %r2, %r1;
	mul.wide.s32 	%rd5, %r8, 4;
	add.s64 	%rd6, %rd3, %rd5;
	ld.global.f32 	%f1, [%rd6];
	setp.gt.f32 	%p4, %f1, 0f00000000;
	selp.f32 	%f2, 0f3F800000, 0f00000000, %p4;
	add.s64 	%rd7, %rd4, %rd5;
	ld.global.f32 	%f3, [%rd7];
	mul.f32 	%f4, %f3, %f2;
	st.global.f32 	[%rd7], %f4;
$L__BB7_2:
	ret;

}
	// .globl	_Z14update_weightsPfS_S_S_ifi
.visible .entry _Z14update_weightsPfS_S_S_ifi(
	.param .u64 .ptr .align 1 _Z14update_weightsPfS_S_S_ifi_param_0,
	.param .u64 .ptr .align 1 _Z14update_weightsPfS_S_S_ifi_param_1,
	.param .u64 .ptr .align 1 _Z14update_weightsPfS_S_S_ifi_param_2,
	.param .u64 .ptr .align 1 _Z14update_weightsPfS_S_S_ifi_param_3,
	.param .u32 _Z14update_weightsPfS_S_S_ifi_param_4,
	.param .f32 _Z14update_weightsPfS_S_S_ifi_param_5,
	.param .u32 _Z14update_weightsPfS_S_S_ifi_param_6
)
{
	.reg .pred 	%p<3>;
	.reg .b32 	%r<13>;
	.reg .b32 	%f<14>;
	.reg .b64 	%rd<15>;

	ld.param.u64 	%rd1, [_Z14update_weightsPfS_S_S_ifi_param_0];
	ld.param.u64 	%rd2, [_Z14update_weightsPfS_S_S_ifi_param_1];
	ld.param.u64 	%rd3, [_Z14update_weightsPfS_S_S_ifi_param_2];
	ld.param.u64 	%rd4, [_Z14update_weightsPfS_S_S_ifi_param_3];
	ld.param.u32 	%r2, [_Z14update_weightsPfS_S_S_ifi_param_4];
	ld.param.f32 	%f1, [_Z14update_weightsPfS_S_S_ifi_param_5];
	ld.param.u32 	%r3, [_Z14update_weightsPfS_S_S_ifi_param_6];
	mov.u32 	%r4, %ctaid.x;
	mov.u32 	%r5, %ntid.x;
	mov.u32 	%r6, %tid.x;
	mad.lo.s32 	%r1, %r4, %r5, %r6;
	setp.ge.s32 	%p1, %r1, %r2;
	@%p1 bra 	$L__BB8_2;
	cvta.to.global.u64 	%rd5, %rd2;
	cvta.to.global.u64 	%rd6, %rd1;
	mul.wide.s32 	%rd7, %r1, 4;
	add.s64 	%rd8, %rd5, %rd7;
	ld.global.f32 	%f2, [%rd8];
	mul.f32 	%f3, %f1, %f2;
	cvt.rn.f32.s32 	%f4, %r3;
	div.rn.f32 	%f5, %f3, %f4;
	add.s64 	%rd9, %rd6, %rd7;
	ld.global.f32 	%f6, [%rd9];
	sub.f32 	%f7, %f6, %f5;
	st.global.f32 	[%rd9], %f7;
	mov.b32 	%r7, 0;
	st.global.u32 	[%rd8], %r7;
$L__BB8_2:
	mul.hi.s32 	%r8, %r2, 1717986919;
	shr.u32 	%r9, %r8, 31;
	shr.s32 	%r10, %r8, 2;
	add.s32 	%r11, %r10, %r9;
	setp.ge.s32 	%p2, %r1, %r11;
	@%p2 bra 	$L__BB8_4;
	cvta.to.global.u64 	%rd10, %rd4;
	mul.wide.s32 	%rd11, %r1, 4;
	add.s64 	%rd12, %rd10, %rd11;
	ld.global.f32 	%f8, [%rd12];
	mul.f32 	%f9, %f1, %f8;
	cvt.rn.f32.s32 	%f10, %r3;
	div.rn.f32 	%f11, %f9, %f10;
	cvta.to.global.u64 	%rd13, %rd3;
	add.s64 	%rd14, %rd13, %rd11;
	ld.global.f32 	%f12, [%rd14];
	sub.f32 	%f13, %f12, %f11;
	st.global.f32 	[%rd14], %f13;
	mov.b32 	%r12, 0;
	st.global.u32 	[%rd12], %r12;
$L__BB8_4:
	ret;

}


// ===== COMPILED SASS (sm_100) =====

	.target	sm_100

	.elftype	@"ET_EXEC"


//--------------------- .note.nv.tkinfo           --------------------------
	.section	.note.nv.tkinfo,"",@"SHT_NOTE"
	.sectionflags	@"SHF_NOTE_NV_TKINFO"
	.tkinfo
        /*0018*/ 	.word	0x00000002
        /*0030*/ 	.string	""
        /*0030*/ 	.string	"ptxas"
        /*0030*/ 	.string	"Cuda compilation tools, release 13.0, V13.0.88"
        /*0030*/ 	.string	"Build cuda_13.0.r13.0/compiler.36424714_0"
        /*0030*/ 	.string	"-arch sm_100 -m 64 "



//--------------------- .note.nv.cuinfo           --------------------------
	.section	.note.nv.cuinfo,"",@"SHT_NOTE"
	.sectionflags	@"SHF_NOTE_NV_CUINFO"
        /*0018*/ 	.short	0x0002
        /*001a*/ 	.short	0x0064
        /*001c*/ 	.short	0x0082
	.zero		2


//--------------------- .nv.info                  --------------------------
	.section	.nv.info,"",@"SHT_CUDA_INFO"
	.align	4


	//----- nvinfo : EIATTR_REGCOUNT
	.align		4
        /*0000*/ 	.byte	0x04, 0x2f
        /*0002*/ 	.short	(.L_10 - .L_9)
	.align		4
.L_9:
        /*0004*/ 	.word	index@(_Z18initialize_weightsPfify)
        /*0008*/ 	.word	0x0000001f


	//----- nvinfo : EIATTR_FRAME_SIZE
	.align		4
.L_10:
        /*000c*/ 	.byte	0x04, 0x11
        /*000e*/ 	.short	(.L_12 - .L_11)
	.align		4
.L_11:
        /*0010*/ 	.word	index@(_Z18initialize_weightsPfify)
        /*0014*/ 	.word	0x00000030


	//----- nvinfo : EIATTR_REGCOUNT
	.align		4
.L_12:
        /*0018*/ 	.byte	0x04, 0x2f
        /*001a*/ 	.short	(.L_14 - .L_13)
	.align		4
.L_13:
        /*001c*/ 	.word	index@(_Z15initialize_biasPfi)
        /*0020*/ 	.word	0x00000008


	//----- nvinfo : EIATTR_FRAME_SIZE
	.align		4
.L_14:
        /*0024*/ 	.byte	0x04, 0x11
        /*0026*/ 	.short	(.L_16 - .L_15)
	.align		4
.L_15:
        /*0028*/ 	.word	index@(_Z15initialize_biasPfi)
        /*002c*/ 	.word	0x00000000


	//----- nvinfo : EIATTR_REGCOUNT
	.align		4
.L_16:
        /*0030*/ 	.byte	0x04, 0x2f
        /*0032*/ 	.short	(.L_18 - .L_17)
	.align		4
.L_17:
        /*0034*/ 	.word	index@(_Z17add_bias_and_reluPfS_ii)
        /*0038*/ 	.word	0x0000000c


	//----- nvinfo : EIATTR_FRAME_SIZE
	.align		4
.L_18:
        /*003c*/ 	.byte	0x04, 0x11
        /*003e*/ 	.short	(.L_20 - .L_19)
	.align		4
.L_19:
        /*0040*/ 	.word	index@(_Z17add_bias_and_reluPfS_ii)
        /*0044*/ 	.word	0x00000000


	//----- nvinfo : EIATTR_REGCOUNT
	.align		4
.L_20:
        /*0048*/ 	.byte	0x04, 0x2f
        /*004a*/ 	.short	(.L_22 - .L_21)
	.align		4
.L_21:
        /*004c*/ 	.word	index@(_Z8add_biasPfS_ii)
        /*0050*/ 	.word	0x0000000c


	//----- nvinfo : EIATTR_FRAME_SIZE
	.align		4
.L_22:
        /*0054*/ 	.byte	0x04, 0x11
        /*0056*/ 	.short	(.L_24 - .L_23)
	.align		4
.L_23:
        /*0058*/ 	.word	index@(_Z8add_biasPfS_ii)
        /*005c*/ 	.word	0x00000000


	//----- nvinfo : EIATTR_REGCOUNT
	.align		4
.L_24:
        /*0060*/ 	.byte	0x04, 0x2f
        /*0062*/ 	.short	(.L_26 - .L_25)
	.align		4
.L_25:
        /*0064*/ 	.word	index@(_Z23forward_pass_activationPfS_ii)
        /*0068*/ 	.word	0x0000000c


	//----- nvinfo : EIATTR_FRAME_SIZE
	.align		4
.L_26:
        /*006c*/ 	.byte	0x04, 0x11
        /*006e*/ 	.short	(.L_28 - .L_27)
	.align		4
.L_27:
        /*0070*/ 	.word	index@(_Z23forward_pass_activationPfS_ii)
        /*0074*/ 	.word	0x00000000


	//----- nvinfo : EIATTR_REGCOUNT
	.align		4
.L_28:
        /*0078*/ 	.byte	0x04, 0x2f
        /*007a*/ 	.short	(.L_30 - .L_29)
	.align		4
.L_29:
        /*007c*/ 	.word	index@(_Z7softmaxPfii)
        /*0080*/ 	.word	0x0000001f


	//----- nvinfo : EIATTR_FRAME_SIZE
	.align		4
.L_30:
        /*0084*/ 	.byte	0x04, 0x11
        /*0086*/ 	.short	(.L_32 - .L_31)
	.align		4
.L_31:
        /*0088*/ 	.word	index@($__internal_1_$__cuda_sm3x_div_rn_noftz_f32_slowpath)
        /*008c*/ 	.word	0x00000000


	//----- nvinfo : EIATTR_FRAME_SIZE
	.align		4
.L_32:
        /*0090*/ 	.byte	0x04, 0x11
        /*0092*/ 	.short	(.L_34 - .L_33)
	.align		4
.L_33:
        /*0094*/ 	.word	index@(_Z7softmaxPfii)
        /*0098*/ 	.word	0x00000000


	//----- nvinfo : EIATTR_REGCOUNT
	.align		4
.L_34:
        /*009c*/ 	.byte	0x04, 0x2f
        /*009e*/ 	.short	(.L_36 - .L_35)
	.align		4
.L_35:
        /*00a0*/ 	.word	index@(_Z19compute_grad_outputPfPiS_ii)
        /*00a4*/ 	.word	0x0000000e


	//----- nvinfo : EIATTR_FRAME_SIZE
	.align		4
.L_36:
        /*00a8*/ 	.byte	0x04, 0x11
        /*00aa*/ 	.short	(.L_38 - .L_37)
	.align		4
.L_37:
        /*00ac*/ 	.word	index@(_Z19compute_grad_outputPfPiS_ii)
        /*00b0*/ 	.word	0x00000000


	//----- nvinfo : EIATTR_REGCOUNT
	.align		4
.L_38:
        /*00b4*/ 	.byte	0x04, 0x2f
        /*00b6*/ 	.short	(.L_40 - .L_39)
	.align		4
.L_39:
        /*00b8*/ 	.word	index@(_Z19compute_grad_hiddenPfS_ii)
        /*00bc*/ 	.word	0x0000000c


	//----- nvinfo : EIATTR_FRAME_SIZE
	.align		4
.L_40:
        /*00c0*/ 	.byte	0x04, 0x11
        /*00c2*/ 	.short	(.L_42 - .L_41)
	.align		4
.L_41:
        /*00c4*/ 	.word	index@(_Z19compute_grad_hiddenPfS_ii)
        /*00c8*/ 	.word	0x00000000


	//----- nvinfo : EIATTR_REGCOUNT
	.align		4
.L_42:
        /*00cc*/ 	.byte	0x04, 0x2f
        /*00ce*/ 	.short	(.L_44 - .L_43)
	.align		4
.L_43:
        /*00d0*/ 	.word	index@(_Z14update_weightsPfS_S_S_ifi)
        /*00d4*/ 	.word	0x00000011


	//----- nvinfo : EIATTR_FRAME_SIZE
	.align		4
.L_44:
        /*00d8*/ 	.byte	0x04, 0x11
        /*00da*/ 	.short	(.L_46 - .L_45)
	.align		4
.L_45:
        /*00dc*/ 	.word	index@($__internal_0_$__cuda_sm3x_div_rn_noftz_f32_slowpath)
        /*00e0*/ 	.word	0x00000000


	//----- nvinfo : EIATTR_FRAME_SIZE
	.align		4
.L_46:
        /*00e4*/ 	.byte	0x04, 0x11
        /*00e6*/ 	.short	(.L_48 - .L_47)
	.align		4
.L_47:
        /*00e8*/ 	.word	index@(_Z14update_weightsPfS_S_S_ifi)
        /*00ec*/ 	.word	0x00000000


	//----- nvinfo : EIATTR_MIN_STACK_SIZE
	.align		4
.L_48:
        /*00f0*/ 	.byte	0x04, 0x12
        /*00f2*/ 	.short	(.L_50 - .L_49)
	.align		4
.L_49:
        /*00f4*/ 	.word	index@(_Z14update_weightsPfS_S_S_ifi)
        /*00f8*/ 	.word	0x00000000


	//----- nvinfo : EIATTR_MIN_STACK_SIZE
	.align		4
.L_50:
        /*00fc*/ 	.byte	0x04, 0x12
        /*00fe*/ 	.short	(.L_52 - .L_51)
	.align		4
.L_51:
        /*0100*/ 	.word	index@(_Z19compute_grad_hiddenPfS_ii)
        /*0104*/ 	.word	0x00000000


	//----- nvinfo : EIATTR_MIN_STACK_SIZE
	.align		4
.L_52:
        /*0108*/ 	.byte	0x04, 0x12
        /*010a*/ 	.short	(.L_54 - .L_53)
	.align		4
.L_53:
        /*010c*/ 	.word	index@(_Z19compute_grad_outputPfPiS_ii)
        /*0110*/ 	.word	0x00000000


	//----- nvinfo : EIATTR_MIN_STACK_SIZE
	.align		4
.L_54:
        /*0114*/ 	.byte	0x04, 0x12
        /*0116*/ 	.short	(.L_56 - .L_55)
	.align		4
.L_55:
        /*0118*/ 	.word	index@(_Z7softmaxPfii)
        /*011c*/ 	.word	0x00000000


	//----- nvinfo : EIATTR_MIN_STACK_SIZE
	.align		4
.L_56:
        /*0120*/ 	.byte	0x04, 0x12
        /*0122*/ 	.short	(.L_58 - .L_57)
	.align		4
.L_57:
        /*0124*/ 	.word	index@(_Z23forward_pass_activationPfS_ii)
        /*0128*/ 	.word	0x00000000


	//----- nvinfo : EIATTR_MIN_STACK_SIZE
	.align		4
.L_58:
        /*012c*/ 	.byte	0x04, 0x12
        /*012e*/ 	.short	(.L_60 - .L_59)
	.align		4
.L_59:
        /*0130*/ 	.word	index@(_Z8add_biasPfS_ii)
        /*0134*/ 	.word	0x00000000


	//----- nvinfo : EIATTR_MIN_STACK_SIZE
	.align		4
.L_60:
        /*0138*/ 	.byte	0x04, 0x12
        /*013a*/ 	.short	(.L_62 - .L_61)
	.align		4
.L_61:
        /*013c*/ 	.word	index@(_Z17add_bias_and_reluPfS_ii)
        /*0140*/ 	.word	0x00000000


	//----- nvinfo : EIATTR_MIN_STACK_SIZE
	.align		4
.L_62:
        /*0144*/ 	.byte	0x04, 0x12
        /*0146*/ 	.short	(.L_64 - .L_63)
	.align		4
.L_63:
        /*0148*/ 	.word	index@(_Z15initialize_biasPfi)
        /*014c*/ 	.word	0x00000000


	//----- nvinfo : EIATTR_MIN_STACK_SIZE
	.align		4
.L_64:
        /*0150*/ 	.byte	0x04, 0x12
        /*0152*/ 	.short	(.L_66 - .L_65)
	.align		4
.L_65:
        /*0154*/ 	.word	index@(_Z18initialize_weightsPfify)
        /*0158*/ 	.word	0x00000030
.L_66:


//--------------------- .nv.compat                --------------------------
	.section	.nv.compat,"",@"SHT_CUDA_COMPAT_INFO"
	.align	4
        /*0000*/ 	.byte	0x02, 0x09, 0x00, 0x00, 0x02, 0x02, 0x01, 0x00, 0x02, 0x05, 0x05, 0x00, 0x03, 0x07, 0x01, 0x01
        /*0010*/ 	.byte	0x02, 0x03, 0x00, 0x00, 0x02, 0x06, 0x01, 0x00, 0x04, 0x0b, 0x08, 0x00, 0x01, 0x00, 0x00, 0x00
        /*0020*/ 	.byte	0x00, 0x00, 0x00, 0x00


//--------------------- .nv.info._Z14update_weightsPfS_S_S_ifi --------------------------
	.section	.nv.info._Z14update_weightsPfS_S_S_ifi,"",@"SHT_CUDA_INFO"
	.sectionflags	@""
	.align	4


	//----- nvinfo : EIATTR_CUDA_API_VERSION
	.align		4
        /*0000*/ 	.byte	0x04, 0x37
        /*0002*/ 	.short	(.L_68 - .L_67)
.L_67:
        /*0004*/ 	.word	0x00000082


	//----- nvinfo : EIATTR_KPARAM_INFO
	.align		4
.L_68:
        /*0008*/ 	.byte	0x04, 0x17
        /*000a*/ 	.short	(.L_70 - .L_69)
.L_69:
        /*000c*/ 	.word	0x00000000
        /*0010*/ 	.short	0x0006
        /*0012*/ 	.short	0x0028
        /*0014*/ 	.byte	0x00, 0xf0, 0x11, 0x00


	//----- nvinfo : EIATTR_KPARAM_INFO
	.align		4
.L_70:
        /*0018*/ 	.byte	0x04, 0x17
        /*001a*/ 	.short	(.L_72 - .L_71)
.L_71:
        /*001c*/ 	.word	0x00000000
        /*0020*/ 	.short	0x0005
        /*0022*/ 	.short	0x0024
        /*0024*/ 	.byte	0x00, 0xf0, 0x11, 0x00


	//----- nvinfo : EIATTR_KPARAM_INFO
	.align		4
.L_72:
        /*0028*/ 	.byte	0x04, 0x17
        /*002a*/ 	.short	(.L_74 - .L_73)
.L_73:
        /*002c*/ 	.word	0x00000000
        /*0030*/ 	.short	0x0004
        /*0032*/ 	.short	0x0020
        /*0034*/ 	.byte	0x00, 0xf0, 0x11, 0x00


	//----- nvinfo : EIATTR_KPARAM_INFO
	.align		4
.L_74:
        /*0038*/ 	.byte	0x04, 0x17
        /*003a*/ 	.short	(.L_76 - .L_75)
.L_75:
        /*003c*/ 	.word	0x00000000
        /*0040*/ 	.short	0x0003
        /*0042*/ 	.short	0x0018
        /*0044*/ 	.byte	0x00, 0xf5, 0x21, 0x00


	//----- nvinfo : EIATTR_KPARAM_INFO
	.align		4
.L_76:
        /*0048*/ 	.byte	0x04, 0x17
        /*004a*/ 	.short	(.L_78 - .L_77)
.L_77:
        /*004c*/ 	.word	0x00000000
        /*0050*/ 	.short	0x0002
        /*0052*/ 	.short	0x0010
        /*0054*/ 	.byte	0x00, 0xf5, 0x21, 0x00


	//----- nvinfo : EIATTR_KPARAM_INFO
	.align		4
.L_78:
        /*0058*/ 	.byte	0x04, 0x17
        /*005a*/ 	.short	(.L_80 - .L_79)
.L_79:
        /*005c*/ 	.word	0x00000000
        /*0060*/ 	.short	0x0001
        /*0062*/ 	.short	0x0008
        /*0064*/ 	.byte	0x00, 0xf5, 0x21, 0x00


	//----- nvinfo : EIATTR_KPARAM_INFO
	.align		4
.L_80:
        /*0068*/ 	.byte	0x04, 0x17
        /*006a*/ 	.short	(.L_82 - .L_81)
.L_81:
        /*006c*/ 	.word	0x00000000
        /*0070*/ 	.short	0x0000
        /*0072*/ 	.short	0x0000
        /*0074*/ 	.byte	0x00, 0xf5, 0x21, 0x00


	//----- nvinfo : EIATTR_SPARSE_MMA_MASK
	.align		4
.L_82:
        /*0078*/ 	.byte	0x03, 0x50
        /*007a*/ 	.short	0x0000


	//----- nvinfo : EIATTR_MAXREG_COUNT
	.align		4
        /*007c*/ 	.byte	0x03, 0x1b
        /*007e*/ 	.short	0x00ff


	//----- nvinfo : EIATTR_MERCURY_ISA_VERSION
	.align		4
        /*0080*/ 	.byte	0x03, 0x5f
        /*0082*/ 	.short	0x0101


	//----- nvinfo : EIATTR_VRC_CTA_INIT_COUNT
	.align		4
        /*0084*/ 	.byte	0x02, 0x4a
	.zero		1
	.zero		1


	//----- nvinfo : EIATTR_EXIT_INSTR_OFFSETS
	.align		4
        /*0088*/ 	.byte	0x04, 0x1c
        /*008a*/ 	.short	(.L_84 - .L_83)


	//   ....[0]....
.L_83:
        /*008c*/ 	.word	0x000002a0


	//   ....[1]....
        /*0090*/ 	.word	0x00000460


	//----- nvinfo : EIATTR_CRS_STACK_SIZE
	.align		4
.L_84:
        /*0094*/ 	.byte	0x04, 0x1e
        /*0096*/ 	.short	(.L_86 - .L_85)
.L_85:
        /*0098*/ 	.word	0x00000000


	//----- nvinfo : EIATTR_CBANK_PARAM_SIZE
	.align		4
.L_86:
        /*009c*/ 	.byte	0x03, 0x19
        /*009e*/ 	.short	0x002c


	//----- nvinfo : EIATTR_PARAM_CBANK
	.align		4
        /*00a0*/ 	.byte	0x04, 0x0a
        /*00a2*/ 	.short	(.L_88 - .L_87)
	.align		4
.L_87:
        /*00a4*/ 	.word	index@(.nv.constant0._Z14update_weightsPfS_S_S_ifi)
        /*00a8*/ 	.short	0x0380
        /*00aa*/ 	.short	0x002c


	//----- nvinfo : EIATTR_SW_WAR
	.align		4
.L_88:
        /*00ac*/ 	.byte	0x04, 0x36
        /*00ae*/ 	.short	(.L_90 - .L_89)
.L_89:
        /*00b0*/ 	.word	0x00000008
.L_90:


//--------------------- .nv.info._Z19compute_grad_hiddenPfS_ii --------------------------
	.section	.nv.info._Z19compute_grad_hiddenPfS_ii,"",@"SHT_CUDA_INFO"
	.sectionflags	@""
	.align	4


	//----- nvinfo : EIATTR_CUDA_API_VERSION
	.align		4
        /*0000*/ 	.byte	0x04, 0x37
        /*0002*/ 	.short	(.L_92 - .L_91)
.L_91:
        /*0004*/ 	.word	0x00000082


	//----- nvinfo : EIATTR_KPARAM_INFO
	.align		4
.L_92:
        /*0008*/ 	.byte	0x04, 0x17
        /*000a*/ 	.short	(.L_94 - .L_93)
.L_93:
        /*000c*/ 	.word	0x00000000
        /*0010*/ 	.short	0x0003
        /*0012*/ 	.short	0x0014
        /*0014*/ 	.byte	0x00, 0xf0, 0x11, 0x00


	//----- nvinfo : EIATTR_KPARAM_INFO
	.align		4
.L_94:
        /*0018*/ 	.byte	0x04, 0x17
        /*001a*/ 	.short	(.L_96 - .L_95)
.L_95:
        /*001c*/ 	.word	0x00000000
        /*0020*/ 	.short	0x0002
        /*0022*/ 	.short	0x0010
        /*0024*/ 	.byte	0x00, 0xf0, 0x11, 0x00


	//----- nvinfo : EIATTR_KPARAM_INFO
	.align		4
.L_96:
        /*0028*/ 	.byte	0x04, 0x17
        /*002a*/ 	.short	(.L_98 - .L_97)
.L_97:
        /*002c*/ 	.word	0x00000000
        /*0030*/ 	.short	0x0001
        /*0032*/ 	.short	0x0008
        /*0034*/ 	.byte	0x00, 0xf5, 0x21, 0x00


	//----- nvinfo : EIATTR_KPARAM_INFO
	.align		4
.L_98:
        /*0038*/ 	.byte	0x04, 0x17
        /*003a*/ 	.short	(.L_100 - .L_99)
.L_99:
        /*003c*/ 	.word	0x00000000
        /*0040*/ 	.short	0x0000
        /*0042*/ 	.short	0x0000
        /*0044*/ 	.byte	0x00, 0xf5, 0x21, 0x00


	//----- nvinfo : EIATTR_SPARSE_MMA_MASK
	.align		4
.L_100:
        /*0048*/ 	.byte	0x03, 0x50
        /*004a*/ 	.short	0x0000


	//----- nvinfo : EIATTR_MAXREG_COUNT
	.align		4
        /*004c*/ 	.byte	0x03, 0x1b
        /*004e*/ 	.short	0x00ff


	//----- nvinfo : EIATTR_MERCURY_ISA_VERSION
	.align		4
        /*0050*/ 	.byte	0x03, 0x5f
        /*0052*/ 	.short	0x0101


	//----- nvinfo : EIATTR_VRC_CTA_INIT_COUNT
	.align		4
        /*0054*/ 	.byte	0x02, 0x4a
	.zero		1
	.zero		1


	//----- nvinfo : EIATTR_EXIT_INSTR_OFFSETS
	.align		4
        /*0058*/ 	.byte	0x04, 0x1c
        /*005a*/ 	.short	(.L_102 - .L_101)


	//   ....[0]....
.L_101:
        /*005c*/ 	.word	0x00000090


	//   ....[1]....
        /*0060*/ 	.word	0x00000150


	//----- nvinfo : EIATTR_CBANK_PARAM_SIZE
	.align		4
.L_102:
        /*0064*/ 	.byte	0x03, 0x19
        /*0066*/ 	.short	0x0018


	//----- nvinfo : EIATTR_PARAM_CBANK
	.align		4
        /*0068*/ 	.byte	0x04, 0x0a
        /*006a*/ 	.short	(.L_104 - .L_103)
	.align		4
.L_103:
        /*006c*/ 	.word	index@(.nv.constant0._Z19compute_grad_hiddenPfS_ii)
        /*0070*/ 	.short	0x0380
        /*0072*/ 	.short	0x0018


	//----- nvinfo : EIATTR_SW_WAR
	.align		4
.L_104:
        /*0074*/ 	.byte	0x04, 0x36
        /*0076*/ 	.short	(.L_106 - .L_105)
.L_105:
        /*0078*/ 	.word	0x00000008
.L_106:


//--------------------- .nv.info._Z19compute_grad_outputPfPiS_ii --------------------------
	.section	.nv.info._Z19compute_grad_outputPfPiS_ii,"",@"SHT_CUDA_INFO"
	.sectionflags	@""
	.align	4


	//----- nvinfo : EIATTR_CUDA_API_VERSION
	.align		4
        /*0000*/ 	.byte	0x04, 0x37
        /*0002*/ 	.short	(.L_108 - .L_107)
.L_107:
        /*0004*/ 	.word	0x00000082


	//----- nvinfo : EIATTR_KPARAM_INFO
	.align		4
.L_108:
        /*0008*/ 	.byte	0x04, 0x17
        /*000a*/ 	.short	(.L_110 - .L_109)
.L_109:
        /*000c*/ 	.word	0x00000000
        /*0010*/ 	.short	0x0004
        /*0012*/ 	.short	0x001c
        /*0014*/ 	.byte	0x00, 0xf0, 0x11, 0x00


	//----- nvinfo : EIATTR_KPARAM_INFO
	.align		4
.L_110:
        /*0018*/ 	.byte	0x04, 0x17
        /*001a*/ 	.short	(.L_112 - .L_111)
.L_111:
        /*001c*/ 	.word	0x00000000
        /*0020*/ 	.short	0x0003
        /*0022*/ 	.short	0x0018
        /*0024*/ 	.byte	0x00, 0xf0, 0x11, 0x00


	//----- nvinfo : EIATTR_KPARAM_INFO
	.align		4
.L_112:
        /*0028*/ 	.byte	0x04, 0x17
        /*002a*/ 	.short	(.L_114 - .L_113)
.L_113:
        /*002c*/ 	.word	0x00000000
        /*0030*/ 	.short	0x0002
        /*0032*/ 	.short	0x0010
        /*0034*/ 	.byte	0x00, 0xf5, 0x21, 0x00


	//----- nvinfo : EIATTR_KPARAM_INFO
	.align		4
.L_114:
        /*0038*/ 	.byte	0x04, 0x17
        /*003a*/ 	.short	(.L_116 - .L_115)
.L_115:
        /*003c*/ 	.word	0x00000000
        /*0040*/ 	.short	0x0001
        /*0042*/ 	.short	0x0008
        /*0044*/ 	.byte	0x00, 0xf5, 0x21, 0x00


	//----- nvinfo : EIATTR_KPARAM_INFO
	.align		4
.L_116:
        /*0048*/ 	.byte	0x04, 0x17
        /*004a*/ 	.short	(.L_118 - .L_117)
.L_117:
        /*004c*/ 	.word	0x00000000
        /*0050*/ 	.short	0x0000
        /*0052*/ 	.short	0x0000
        /*0054*/ 	.byte	0x00, 0xf5, 0x21, 0x00


	//----- nvinfo : EIATTR_SPARSE_MMA_MASK
	.align		4
.L_118:
        /*0058*/ 	.byte	0x03, 0x50
        /*005a*/ 	.short	0x0000


	//----- nvinfo : EIATTR_MAXREG_COUNT
	.align		4
        /*005c*/ 	.byte	0x03, 0x1b
        /*005e*/ 	.short	0x00ff


	//----- nvinfo : EIATTR_MERCURY_ISA_VERSION
	.align		4
        /*0060*/ 	.byte	0x03, 0x5f
        /*0062*/ 	.short	0x0101


	//----- nvinfo : EIATTR_VRC_CTA_INIT_COUNT
	.align		4
        /*0064*/ 	.byte	0x02, 0x4a
	.zero		1
	.zero		1


	//----- nvinfo : EIATTR_EXIT_INSTR_OFFSETS
	.align		4
        /*0068*/ 	.byte	0x04, 0x1c
        /*006a*/ 	.short	(.L_120 - .L_119)


	//   ....[0]....
.L_119:
        /*006c*/ 	.word	0x00000090


	//   ....[1]....
        /*0070*/ 	.word	0x00000160


	//   ....[2]....
        /*0074*/ 	.word	0x00000190


	//----- nvinfo : EIATTR_CBANK_PARAM_SIZE
	.align		4
.L_120:
        /*0078*/ 	.byte	0x03, 0x19
        /*007a*/ 	.short	0x0020


	//----- nvinfo : EIATTR_PARAM_CBANK
	.align		4
        /*007c*/ 	.byte	0x04, 0x0a
        /*007e*/ 	.short	(.L_122 - .L_121)
	.align		4
.L_121:
        /*0080*/ 	.word	index@(.nv.constant0._Z19compute_grad_outputPfPiS_ii)
        /*0084*/ 	.short	0x0380
        /*0086*/ 	.short	0x0020


	//----- nvinfo : EIATTR_SW_WAR
	.align		4
.L_122:
        /*0088*/ 	.byte	0x04, 0x36
        /*008a*/ 	.short	(.L_124 - .L_123)
.L_123:
        /*008c*/ 	.word	0x00000008
.L_124:


//--------------------- .nv.info._Z7softmaxPfii   --------------------------
	.section	.nv.info._Z7softmaxPfii,"",@"SHT_CUDA_INFO"
	.sectionflags	@""
	.align	4


	//----- nvinfo : EIATTR_CUDA_API_VERSION
	.align		4
        /*0000*/ 	.byte	0x04, 0x37
        /*0002*/ 	.short	(.L_126 - .L_125)
.L_125:
        /*0004*/ 	.word	0x00000082


	//----- nvinfo : EIATTR_KPARAM_INFO
	.align		4
.L_126:
        /*0008*/ 	.byte	0x04, 0x17
        /*000a*/ 	.short	(.L_128 - .L_127)
.L_127:
        /*000c*/ 	.word	0x00000000
        /*0010*/ 	.short	0x0002
        /*0012*/ 	.short	0x000c
        /*0014*/ 	.byte	0x00, 0xf0, 0x11, 0x00


	//----- nvinfo : EIATTR_KPARAM_INFO
	.align		4
.L_128:
        /*0018*/ 	.byte	0x04, 0x17
        /*001a*/ 	.short	(.L_130 - .L_129)
.L_129:
        /*001c*/ 	.word	0x00000000
        /*0020*/ 	.short	0x0001
        /*0022*/ 	.short	0x0008
        /*0024*/ 	.byte	0x00, 0xf0, 0x11, 0x00


	//----- nvinfo : EIATTR_KPARAM_INFO
	.align		4
.L_130:
        /*0028*/ 	.byte	0x04, 0x17
        /*002a*/ 	.short	(.L_132 - .L_131)
.L_131:
        /*002c*/ 	.word	0x00000000
        /*0030*/ 	.short	0x0000
        /*0032*/ 	.short	0x0000
        /*0034*/ 	.byte	0x00, 0xf5, 0x21, 0x00


	//----- nvinfo : EIATTR_SPARSE_MMA_MASK
	.align		4
.L_132:
        /*0038*/ 	.byte	0x03, 0x50
        /*003a*/ 	.short	0x0000


	//----- nvinfo : EIATTR_MAXREG_COUNT
	.align		4
        /*003c*/ 	.byte	0x03, 0x1b
        /*003e*/ 	.short	0x00ff


	//----- nvinfo : EIATTR_MERCURY_ISA_VERSION
	.align		4
        /*0040*/ 	.byte	0x03, 0x5f
        /*0042*/ 	.short	0x0101


	//----- nvinfo : EIATTR_VRC_CTA_INIT_COUNT
	.align		4
        /*0044*/ 	.byte	0x02, 0x4a
	.zero		1
	.zero		1


	//----- nvinfo : EIATTR_EXIT_INSTR_OFFSETS
	.align		4
        /*0048*/ 	.byte	0x04, 0x1c
        /*004a*/ 	.short	(.L_134 - .L_133)


	//   ....[0]....
.L_133:
        /*004c*/ 	.word	0x00000040


	//   ....[1]....
        /*0050*/ 	.word	0x000016e0


	//   ....[2]....
        /*0054*/ 	.word	0x00002580


	//   ....[3]....
        /*0058*/ 	.word	0x00002d30


	//   ....[4]....
        /*005c*/ 	.word	0x00003180


	//   ....[5]....
        /*0060*/ 	.word	0x00003300


	//----- nvinfo : EIATTR_CRS_STACK_SIZE
	.align		4
.L_134:
        /*0064*/ 	.byte	0x04, 0x1e
        /*0066*/ 	.short	(.L_136 - .L_135)
.L_135:
        /*0068*/ 	.word	0x00000000


	//----- nvinfo : EIATTR_CBANK_PARAM_SIZE
	.align		4
.L_136:
        /*006c*/ 	.byte	0x03, 0x19
        /*006e*/ 	.short	0x0010


	//----- nvinfo : EIATTR_PARAM_CBANK
	.align		4
        /*0070*/ 	.byte	0x04, 0x0a
        /*0072*/ 	.short	(.L_138 - .L_137)
	.align		4
.L_137:
        /*0074*/ 	.word	index@(.nv.constant0._Z7softmaxPfii)
        /*0078*/ 	.short	0x0380
        /*007a*/ 	.short	0x0010


	//----- nvinfo : EIATTR_SW_WAR
	.align		4
.L_138:
        /*007c*/ 	.byte	0x04, 0x36
        /*007e*/ 	.short	(.L_140 - .L_139)
.L_139:
        /*0080*/ 	.word	0x00000008
.L_140:


//--------------------- .nv.info._Z23forward_pass_activationPfS_ii --------------------------
	.section	.nv.info._Z23forward_pass_activationPfS_ii,"",@"SHT_CUDA_INFO"
	.sectionflags	@""
	.align	4


	//----- nvinfo : EIATTR_CUDA_API_VERSION
	.align		4
        /*0000*/ 	.byte	0x04, 0x37
        /*0002*/ 	.short	(.L_142 - .L_141)
.L_141:
        /*0004*/ 	.word	0x00000082


	//----- nvinfo : EIATTR_KPARAM_INFO
	.align		4
.L_142:
        /*0008*/ 	.byte	0x04, 0x17
        /*000a*/ 	.short	(.L_144 - .L_143)
.L_143:
        /*000c*/ 	.word	0x00000000
        /*0010*/ 	.short	0x0003
        /*0012*/ 	.short	0x0014
        /*0014*/ 	.byte	0x00, 0xf0, 0x11, 0x00


	//----- nvinfo : EIATTR_KPARAM_INFO
	.align		4
.L_144:
        /*0018*/ 	.byte	0x04, 0x17
        /*001a*/ 	.short	(.L_146 - .L_145)
.L_145:
        /*001c*/ 	.word	0x00000000
        /*0020*/ 	.short	0x0002
        /*0022*/ 	.short	0x0010
        /*0024*/ 	.byte	0x00, 0xf0, 0x11, 0x00


	//----- nvinfo : EIATTR_KPARAM_INFO
	.align		4
.L_146:
        /*0028*/ 	.byte	0x04, 0x17
        /*002a*/ 	.short	(.L_148 - .L_147)
.L_147:
        /*002c*/ 	.word	0x00000000
        /*0030*/ 	.short	0x0001
        /*0032*/ 	.short	0x0008
        /*0034*/ 	.byte	0x00, 0xf5, 0x21, 0x00


	//----- nvinfo : EIATTR_KPARAM_INFO
	.align		4
.L_148:
        /*0038*/ 	.byte	0x04, 0x17
        /*003a*/ 	.short	(.L_150 - .L_149)
.L_149:
        /*003c*/ 	.word	0x00000000
        /*0040*/ 	.short	0x0000
        /*0042*/ 	.short	0x0000
        /*0044*/ 	.byte	0x00, 0xf5, 0x21, 0x00


	//----- nvinfo : EIATTR_SPARSE_MMA_MASK
	.align		4
.L_150:
        /*0048*/ 	.byte	0x03, 0x50
        /*004a*/ 	.short	0x0000


	//----- nvinfo : EIATTR_MAXREG_COUNT
	.align		4
        /*004c*/ 	.byte	0x03, 0x1b
        /*004e*/ 	.short	0x00ff


	//----- nvinfo : EIATTR_MERCURY_ISA_VERSION
	.align		4
        /*0050*/ 	.byte	0x03, 0x5f
        /*0052*/ 	.short	0x0101


	//----- nvinfo : EIATTR_VRC_CTA_INIT_COUNT
	.align		4
        /*0054*/ 	.byte	0x02, 0x4a
	.zero		1
	.zero		1


	//----- nvinfo : EIATTR_EXIT_INSTR_OFFSETS
	.align		4
        /*0058*/ 	.byte	0x04, 0x1c
        /*005a*/ 	.short	(.L_152 - .L_151)


	//   ....[0]....
.L_151:
        /*005c*/ 	.word	0x00000090


	//   ....[1]....
        /*0060*/ 	.word	0x00000150


	//----- nvinfo : EIATTR_CBANK_PARAM_SIZE
	.align		4
.L_152:
        /*0064*/ 	.byte	0x03, 0x19
        /*0066*/ 	.short	0x0018


	//----- nvinfo : EIATTR_PARAM_CBANK
	.align		4
        /*0068*/ 	.byte	0x04, 0x0a
        /*006a*/ 	.short	(.L_154 - .L_153)
	.align		4
.L_153:
        /*006c*/ 	.word	index@(.nv.constant0._Z23forward_pass_activationPfS_ii)
        /*0070*/ 	.short	0x0380
        /*0072*/ 	.short	0x0018


	//----- nvinfo : EIATTR_SW_WAR
	.align		4
.L_154:
        /*0074*/ 	.byte	0x04, 0x36
        /*0076*/ 	.short	(.L_156 - .L_155)
.L_155:
        /*0078*/ 	.word	0x00000008
.L_156:


//--------------------- .nv.info._Z8add_biasPfS_ii --------------------------
	.section	.nv.info._Z8add_biasPfS_ii,"",@"SHT_CUDA_INFO"
	.sectionflags	@""
	.align	4


	//----- nvinfo : EIATTR_CUDA_API_VERSION
	.align		4
        /*0000*/ 	.byte	0x04, 0x37
        /*0002*/ 	.short	(.L_158 - .L_157)
.L_157:
        /*0004*/ 	.word	0x00000082


	//----- nvinfo : EIATTR_KPARAM_INFO
	.align		4
.L_158:
        /*0008*/ 	.byte	0x04, 0x17
        /*000a*/ 	.short	(.L_160 - .L_159)
.L_159:
        /*000c*/ 	.word	0x00000000
        /*0010*/ 	.short	0x0003
        /*0012*/ 	.short	0x0014
        /*0014*/ 	.byte	0x00, 0xf0, 0x11, 0x00


	//----- nvinfo : EIATTR_KPARAM_INFO
	.align		4
.L_160:
        /*0018*/ 	.byte	0x04, 0x17
        /*001a*/ 	.short	(.L_162 - .L_161)
.L_161:
        /*001c*/ 	.word	0x00000000
        /*0020*/ 	.short	0x0002
        /*0022*/ 	.short	0x0010
        /*0024*/ 	.byte	0x00, 0xf0, 0x11, 0x00


	//----- nvinfo : EIATTR_KPARAM_INFO
	.align		4
.L_162:
        /*0028*/ 	.byte	0x04, 0x17
        /*002a*/ 	.short	(.L_164 - .L_163)
.L_163:
        /*002c*/ 	.word	0x00000000
        /*0030*/ 	.short	0x0001
        /*0032*/ 	.short	0x0008
        /*0034*/ 	.byte	0x00, 0xf5, 0x21, 0x00


	//----- nvinfo : EIATTR_KPARAM_INFO
	.align		4
.L_164:
        /*0038*/ 	.byte	0x04, 0x17
        /*003a*/ 	.short	(.L_166 - .L_165)
.L_165:
        /*003c*/ 	.word	0x00000000
        /*0040*/ 	.short	0x0000
        /*0042*/ 	.short	0x0000
        /*0044*/ 	.byte	0x00, 0xf5, 0x21, 0x00


	//----- nvinfo : EIATTR_SPARSE_MMA_MASK
	.align		4
.L_166:
        /*0048*/ 	.byte	0x03, 0x50
        /*004a*/ 	.short	0x0000


	//----- nvinfo : EIATTR_MAXREG_COUNT
	.align		4
        /*004c*/ 	.byte	0x03, 0x1b
        /*004e*/ 	.short	0x00ff


	//----- nvinfo : EIATTR_MERCURY_ISA_VERSION
	.align		4
        /*0050*/ 	.byte	0x03, 0x5f
        /*0052*/ 	.short	0x0101


	//----- nvinfo : EIATTR_VRC_CTA_INIT_COUNT
	.align		4
        /*0054*/ 	.byte	0x02, 0x4a
	.zero		1
	.zero		1


	//----- nvinfo : EIATTR_EXIT_INSTR_OFFSETS
	.align		4
        /*0058*/ 	.byte	0x04, 0x1c
        /*005a*/ 	.short	(.L_168 - .L_167)


	//   ....[0]....
.L_167:
        /*005c*/ 	.word	0x00000090


	//   ....[1]....
        /*0060*/ 	.word	0x00000140


	//----- nvinfo : EIATTR_CBANK_PARAM_SIZE
	.align		4
.L_168:
        /*0064*/ 	.byte	0x03, 0x19
        /*0066*/ 	.short	0x0018


	//----- nvinfo : EIATTR_PARAM_CBANK
	.align		4
        /*0068*/ 	.byte	0x04, 0x0a
        /*006a*/ 	.short	(.L_170 - .L_169)
	.align		4
.L_169:
        /*006c*/ 	.word	index@(.nv.constant0._Z8add_biasPfS_ii)
        /*0070*/ 	.short	0x0380
        /*0072*/ 	.short	0x0018


	//----- nvinfo : EIATTR_SW_WAR
	.align		4
.L_170:
        /*0074*/ 	.byte	0x04, 0x36
        /*0076*/ 	.short	(.L_172 - .L_171)
.L_171:
        /*0078*/ 	.word	0x00000008
.L_172:


//--------------------- .nv.info._Z17add_bias_and_reluPfS_ii --------------------------
	.section	.nv.info._Z17add_bias_and_reluPfS_ii,"",@"SHT_CUDA_INFO"
	.sectionflags	@""
	.align	4


	//----- nvinfo : EIATTR_CUDA_API_VERSION
	.align		4
        /*0000*/ 	.byte	0x04, 0x37
        /*0002*/ 	.short	(.L_174 - .L_173)
.L_173:
        /*0004*/ 	.word	0x00000082


	//----- nvinfo : EIATTR_KPARAM_INFO
	.align		4
.L_174:
        /*0008*/ 	.byte	0x04, 0x17
        /*000a*/ 	.short	(.L_176 - .L_175)
.L_175:
        /*000c*/ 	.word	0x00000000
        /*0010*/ 	.short	0x0003
        /*0012*/ 	.short	0x0014
        /*0014*/ 	.byte	0x00, 0xf0, 0x11, 0x00


	//----- nvinfo : EIATTR_KPARAM_INFO
	.align		4
.L_176:
        /*0018*/ 	.byte	0x04, 0x17
        /*001a*/ 	.short	(.L_178 - .L_177)
.L_177:
        /*001c*/ 	.word	0x00000000
        /*0020*/ 	.short	0x0002
        /*0022*/ 	.short	0x0010
        /*0024*/ 	.byte	0x00, 0xf0, 0x11, 0x00


	//----- nvinfo : EIATTR_KPARAM_INFO
	.align		4
.L_178:
        /*0028*/ 	.byte	0x04, 0x17
        /*002a*/ 	.short	(.L_180 - .L_179)
.L_179:
        /*002c*/ 	.word	0x00000000
        /*0030*/ 	.short	0x0001
        /*0032*/ 	.short	0x0008
        /*0034*/ 	.byte	0x00, 0xf5, 0x21, 0x00


	//----- nvinfo : EIATTR_KPARAM_INFO
	.align		4
.L_180:
        /*0038*/ 	.byte	0x04, 0x17
        /*003a*/ 	.short	(.L_182 - .L_181)
.L_181:
        /*003c*/ 	.word	0x00000000
        /*0040*/ 	.short	0x0000
        /*0042*/ 	.short	0x0000
        /*0044*/ 	.byte	0x00, 0xf5, 0x21, 0x00


	//----- nvinfo : EIATTR_SPARSE_MMA_MASK
	.align		4
.L_182:
        /*0048*/ 	.byte	0x03, 0x50
        /*004a*/ 	.short	0x0000


	//----- nvinfo : EIATTR_MAXREG_COUNT
	.align		4
        /*004c*/ 	.byte	0x03, 0x1b
        /*004e*/ 	.short	0x00ff


	//----- nvinfo : EIATTR_MERCURY_ISA_VERSION
	.align		4
        /*0050*/ 	.byte	0x03, 0x5f
        /*0052*/ 	.short	0x0101


	//----- nvinfo : EIATTR_VRC_CTA_INIT_COUNT
	.align		4
        /*0054*/ 	.byte	0x02, 0x4a
	.zero		1
	.zero		1


	//----- nvinfo : EIATTR_EXIT_INSTR_OFFSETS
	.align		4
        /*0058*/ 	.byte	0x04, 0x1c
        /*005a*/ 	.short	(.L_184 - .L_183)


	//   ....[0]....
.L_183:
        /*005c*/ 	.word	0x00000090


	//   ....[1]....
        /*0060*/ 	.word	0x00000150


	//----- nvinfo : EIATTR_CBANK_PARAM_SIZE
	.align		4
.L_184:
        /*0064*/ 	.byte	0x03, 0x19
        /*0066*/ 	.short	0x0018


	//----- nvinfo : EIATTR_PARAM_CBANK
	.align		4
        /*0068*/ 	.byte	0x04, 0x0a
        /*006a*/ 	.short	(.L_186 - .L_185)
	.align		4
.L_185:
        /*006c*/ 	.word	index@(.nv.constant0._Z17add_bias_and_reluPfS_ii)
        /*0070*/ 	.short	0x0380
        /*0072*/ 	.short	0x0018


	//----- nvinfo : EIATTR_SW_WAR
	.align		4
.L_186:
        /*0074*/ 	.byte	0x04, 0x36
        /*0076*/ 	.short	(.L_188 - .L_187)
.L_187:
        /*0078*/ 	.word	0x00000008
.L_188:


//--------------------- .nv.info._Z15initialize_biasPfi --------------------------
	.section	.nv.info._Z15initialize_biasPfi,"",@"SHT_CUDA_INFO"
	.sectionflags	@""
	.align	4


	//----- nvinfo : EIATTR_CUDA_API_VERSION
	.align		4
        /*0000*/ 	.byte	0x04, 0x37
        /*0002*/ 	.short	(.L_190 - .L_189)
.L_189:
        /*0004*/ 	.word	0x00000082


	//----- nvinfo : EIATTR_KPARAM_INFO
	.align		4
.L_190:
        /*0008*/ 	.byte	0x04, 0x17
        /*000a*/ 	.short	(.L_192 - .L_191)
.L_191:
        /*000c*/ 	.word	0x00000000
        /*0010*/ 	.short	0x0001
        /*0012*/ 	.short	0x0008
        /*0014*/ 	.byte	0x00, 0xf0, 0x11, 0x00


	//----- nvinfo : EIATTR_KPARAM_INFO
	.align		4
.L_192:
        /*0018*/ 	.byte	0x04, 0x17
        /*001a*/ 	.short	(.L_194 - .L_193)
.L_193:
        /*001c*/ 	.word	0x00000000
        /*0020*/ 	.short	0x0000
        /*0022*/ 	.short	0x0000
        /*0024*/ 	.byte	0x00, 0xf5, 0x21, 0x00


	//----- nvinfo : EIATTR_SPARSE_MMA_MASK
	.align		4
.L_194:
        /*0028*/ 	.byte	0x03, 0x50
        /*002a*/ 	.short	0x0000


	//----- nvinfo : EIATTR_MAXREG_COUNT
	.align		4
        /*002c*/ 	.byte	0x03, 0x1b
        /*002e*/ 	.short	0x00ff


	//----- nvinfo : EIATTR_MERCURY_ISA_VERSION
	.align		4
        /*0030*/ 	.byte	0x03, 0x5f
        /*0032*/ 	.short	0x0101


	//----- nvinfo : EIATTR_VRC_CTA_INIT_COUNT
	.align		4
        /*0034*/ 	.byte	0x02, 0x4a
	.zero		1
	.zero		1


	//----- nvinfo : EIATTR_EXIT_INSTR_OFFSETS
	.align		4
        /*0038*/ 	.byte	0x04, 0x1c
        /*003a*/ 	.short	(.L_196 - .L_195)


	//   ....[0]....
.L_195:
        /*003c*/ 	.word	0x00000070


	//   ....[1]....
        /*0040*/ 	.word	0x000000c0


	//----- nvinfo : EIATTR_CBANK_PARAM_SIZE
	.align		4
.L_196:
        /*0044*/ 	.byte	0x03, 0x19
        /*0046*/ 	.short	0x000c


	//----- nvinfo : EIATTR_PARAM_CBANK
	.align		4
        /*0048*/ 	.byte	0x04, 0x0a
        /*004a*/ 	.short	(.L_198 - .L_197)
	.align		4
.L_197:
        /*004c*/ 	.word	index@(.nv.constant0._Z15initialize_biasPfi)
        /*0050*/ 	.short	0x0380
        /*0052*/ 	.short	0x000c


	//----- nvinfo : EIATTR_SW_WAR
	.align		4
.L_198:
        /*0054*/ 	.byte	0x04, 0x36
        /*0056*/ 	.short	(.L_200 - .L_199)
.L_199:
        /*0058*/ 	.word	0x00000008
.L_200:


//--------------------- .nv.info._Z18initialize_weightsPfify --------------------------
	.section	.nv.info._Z18initialize_weightsPfify,"",@"SHT_CUDA_INFO"
	.sectionflags	@""
	.align	4


	//----- nvinfo : EIATTR_CUDA_API_VERSION
	.align		4
        /*0000*/ 	.byte	0x04, 0x37
        /*0002*/ 	.short	(.L_202 - .L_201)
.L_201:
        /*0004*/ 	.word	0x00000082


	//----- nvinfo : EIATTR_KPARAM_INFO
	.align		4
.L_202:
        /*0008*/ 	.byte	0x04, 0x17
        /*000a*/ 	.short	(.L_204 - .L_203)
.L_203:
        /*000c*/ 	.word	0x00000000
        /*0010*/ 	.short	0x0003
        /*0012*/ 	.short	0x0010
        /*0014*/ 	.byte	0x00, 0xf0, 0x21, 0x00


	//----- nvinfo : EIATTR_KPARAM_INFO
	.align		4
.L_204:
        /*0018*/ 	.byte	0x04, 0x17
        /*001a*/ 	.short	(.L_206 - .L_205)
.L_205:
        /*001c*/ 	.word	0x00000000
        /*0020*/ 	.short	0x0002
        /*0022*/ 	.short	0x000c
        /*0024*/ 	.byte	0x00, 0xf0, 0x11, 0x00


	//----- nvinfo : EIATTR_KPARAM_INFO
	.align		4
.L_206:
        /*0028*/ 	.byte	0x04, 0x17
        /*002a*/ 	.short	(.L_208 - .L_207)
.L_207:
        /*002c*/ 	.word	0x00000000
        /*0030*/ 	.short	0x0001
        /*0032*/ 	.short	0x0008
        /*0034*/ 	.byte	0x00, 0xf0, 0x11, 0x00


	//----- nvinfo : EIATTR_KPARAM_INFO
	.align		4
.L_208:
        /*0038*/ 	.byte	0x04, 0x17
        /*003a*/ 	.short	(.L_210 - .L_209)
.L_209:
        /*003c*/ 	.word	0x00000000
        /*0040*/ 	.short	0x0000
        /*0042*/ 	.short	0x0000
        /*0044*/ 	.byte	0x00, 0xf5, 0x21, 0x00


	//----- nvinfo : EIATTR_SPARSE_MMA_MASK
	.align		4
.L_210:
        /*0048*/ 	.byte	0x03, 0x50
        /*004a*/ 	.short	0x0000


	//----- nvinfo : EIATTR_MAXREG_COUNT
	.align		4
        /*004c*/ 	.byte	0x03, 0x1b
        /*004e*/ 	.short	0x00ff


	//----- nvinfo : EIATTR_MERCURY_ISA_VERSION
	.align		4
        /*0050*/ 	.byte	0x03, 0x5f
        /*0052*/ 	.short	0x0101


	//----- nvinfo : EIATTR_VRC_CTA_INIT_COUNT
	.align		4
        /*0054*/ 	.byte	0x02, 0x4a
	.zero		1
	.zero		1


	//----- nvinfo : EIATTR_EXIT_INSTR_OFFSETS
	.align		4
        /*0058*/ 	.byte	0x04, 0x1c
        /*005a*/ 	.short	(.L_212 - .L_211)


	//   ....[0]....
.L_211:
        /*005c*/ 	.word	0x00000080


	//   ....[1]....
        /*0060*/ 	.word	0x00002830


	//----- nvinfo : EIATTR_CRS_STACK_SIZE
	.align		4
.L_212:
        /*0064*/ 	.byte	0x04, 0x1e
        /*0066*/ 	.short	(.L_214 - .L_213)
.L_213:
        /*0068*/ 	.word	0x00000000


	//----- nvinfo : EIATTR_CBANK_PARAM_SIZE
	.align		4
.L_214:
        /*006c*/ 	.byte	0x03, 0x19
        /*006e*/ 	.short	0x0018


	//----- nvinfo : EIATTR_PARAM_CBANK
	.align		4
        /*0070*/ 	.byte	0x04, 0x0a
        /*0072*/ 	.short	(.L_216 - .L_215)
	.align		4
.L_215:
        /*0074*/ 	.word	index@(.nv.constant0._Z18initialize_weightsPfify)
        /*0078*/ 	.short	0x0380
        /*007a*/ 	.short	0x0018


	//----- nvinfo : EIATTR_SW_WAR
	.align		4
.L_216:
        /*007c*/ 	.byte	0x04, 0x36
        /*007e*/ 	.short	(.L_218 - .L_217)
.L_217:
        /*0080*/ 	.word	0x00000008
.L_218:


//--------------------- .nv.callgraph             --------------------------
	.section	.nv.callgraph,"",@"SHT_CUDA_CALLGRAPH"
	.align	4
	.sectionentsize	8
	.align		4
        /*0000*/ 	.word	0x00000000
	.align		4
        /*0004*/ 	.word	0xffffffff
	.align		4
        /*0008*/ 	.word	0x00000000
	.align		4
        /*000c*/ 	.word	0xfffffffe
	.align		4
        /*0010*/ 	.word	0x00000000
	.align		4
        /*0014*/ 	.word	0xfffffffd
	.align		4
        /*0018*/ 	.word	0x00000000
	.align		4
        /*001c*/ 	.word	0xfffffffc


//--------------------- .nv.constant4             --------------------------
	.section	.nv.constant4,"a",@progbits
	.align	8
	.align		8
.nv.constant4:
        /*0000*/ 	.dword	precalc_xorwow_matrix
	.align		8
        /*0008*/ 	.dword	precalc_xorwow_offset_matrix
	.align		8
        /*0010*/ 	.dword	mrg32k3aM1
	.align		8
        /*0018*/ 	.dword	mrg32k3aM2
	.align		8
        /*0020*/ 	.dword	mrg32k3aM1SubSeq
	.align		8
        /*0028*/ 	.dword	mrg32k3aM2SubSeq
	.align		8
        /*0030*/ 	.dword	mrg32k3aM1Seq
	.align		8
        /*0038*/ 	.dword	mrg32k3aM2Seq


//--------------------- .nv.constant3             --------------------------
	.section	.nv.constant3,"a",@progbits
	.align	8
.nv.constant3:
	.type		__cr_lgamma_table,@object
	.size		__cr_lgamma_table,(.L_8 - __cr_lgamma_table)
__cr_lgamma_table:
        /*0000*/ 	.byte	0x00, 0x00, 0x00, 0x00, 0x00, 0x00, 0x00, 0x00, 0x00, 0x00, 0x00, 0x00, 0x00, 0x00, 0x00, 0x00
        /*0010*/ 	.byte	0xef, 0x39, 0xfa, 0xfe, 0x42, 0x2e, 0xe6, 0x3f, 0x02, 0x20, 0x2a, 0xfa, 0x0b, 0xab, 0xfc, 0x3f
        /*0020*/ 	.byte	0xf9, 0x2c, 0x92, 0x7c, 0xa7, 0x6c, 0x09, 0x40, 0xc9, 0x79, 0x44, 0x3c, 0x64, 0x26, 0x13, 0x40
        /*0030*/ 	.byte	0xca, 0x01, 0xcf, 0x3a, 0x27, 0x51, 0x1a, 0x40, 0x30, 0xcc, 0x2d, 0xf3, 0xe1, 0x0c, 0x21, 0x40
        /*0040*/ 	.byte	0x0d, 0xb7, 0xfc, 0x82, 0x8e, 0x35, 0x25, 0x40
.L_8:


//--------------------- .text._Z14update_weightsPfS_S_S_ifi --------------------------
	.section	.text._Z14update_weightsPfS_S_S_ifi,"ax",@progbits
	.align	128
        .global         _Z14update_weightsPfS_S_S_ifi
        .type           _Z14update_weightsPfS_S_S_ifi,@function
        .size           _Z14update_weightsPfS_S_S_ifi,(.L_x_90 - _Z14update_weightsPfS_S_S_ifi)
        .other          _Z14update_weightsPfS_S_S_ifi,@"STO_CUDA_ENTRY STV_DEFAULT"
_Z14update_weightsPfS_S_S_ifi:
.text._Z14update_weightsPfS_S_S_ifi:
[----:B------:R-:W-:Y:S01]  /*0000*/  LDC R1, c[0x0][0x37c] ;  /* 0x0000df00ff017b82 */ /* 0x000fe20000000800 */
[----:B------:R-:W0:Y:S07]  /*0010*/  S2R R3, SR_TID.X ;  /* 0x0000000000037919 */ /* 0x000e2e0000002100 */
[----:B------:R-:W0:Y:S01]  /*0020*/  S2UR UR4, SR_CTAID.X ;  /* 0x00000000000479c3 */ /* 0x000e220000002500 */
[----:B------:R-:W1:Y:S01]  /*0030*/  LDCU UR5, c[0x0][0x3a0] ;  /* 0x00007400ff0577ac */ /* 0x000e620008000800 */
[----:B------:R-:W-:Y:S01]  /*0040*/  BSSY.RECONVERGENT B0, `(.L_x_0) ;  /* 0x0000020000007945 */ /* 0x000fe20003800200 */
[----:B------:R-:W2:Y:S05]  /*0050*/  LDCU.64 UR6, c[0x0][0x358] ;  /* 0x00006b00ff0677ac */ /* 0x000eaa0008000a00 */
[----:B------:R-:W0:Y:S02]  /*0060*/  LDC R2, c[0x0][0x360] ;  /* 0x0000d800ff027b82 */ /* 0x000e240000000800 */
[----:B0-----:R-:W-:-:S05]  /*0070*/  IMAD R2, R2, UR4, R3 ;  /* 0x0000000402027c24 */ /* 0x001fca000f8e0203 */
[----:B-1----:R-:W-:-:S13]  /*0080*/  ISETP.GE.AND P0, PT, R2, UR5, PT ;  /* 0x0000000502007c0c */ /* 0x002fda000bf06270 */
[----:B--2---:R-:W-:Y:S05]  /*0090*/  @P0 BRA `(.L_x_1) ;  /* 0x0000000000680947 */ /* 0x004fea0003800000 */
[----:B------:R-:W0:Y:S01]  /*00a0*/  LDC.64 R4, c[0x0][0x388] ;  /* 0x0000e200ff047b82 */ /* 0x000e220000000a00 */
[----:B------:R-:W1:Y:S01]  /*00b0*/  LDCU UR4, c[0x0][0x3a8] ;  /* 0x00007500ff0477ac */ /* 0x000e620008000800 */
[----:B0-----:R-:W-:-:S05]  /*00c0*/  IMAD.WIDE R4, R2, 0x4, R4 ;  /* 0x0000000402047825 */ /* 0x001fca00078e0204 */
[----:B------:R-:W2:Y:S01]  /*00d0*/  LDG.E R0, desc[UR6][R4.64] ;  /* 0x0000000604007981 */ /* 0x000ea2000c1e1900 */
[----:B-1----:R-:W-:Y:S01]  /*00e0*/  I2FP.F32.S32 R3, UR4 ;  /* 0x0000000400037c45 */ /* 0x002fe20008201400 */
[----:B------:R-:W2:Y:S01]  /*00f0*/  LDCU UR4, c[0x0][0x3a4] ;  /* 0x00007480ff0477ac */ /* 0x000ea20008000800 */
[----:B------:R-:W-:Y:S02]  /*0100*/  BSSY.RECONVERGENT B1, `(.L_x_2) ;  /* 0x000000d000017945 */ /* 0x000fe40003800200 */
[----:B------:R-:W0:Y:S02]  /*0110*/  MUFU.RCP R6, R3 ;  /* 0x0000000300067308 */ /* 0x000e240000001000 */
[----:B0-----:R-:W-:-:S04]  /*0120*/  FFMA R7, -R3, R6, 1 ;  /* 0x3f80000003077423 */ /* 0x001fc80000000106 */
[----:B------:R-:W-:Y:S01]  /*0130*/  FFMA R7, R6, R7, R6 ;  /* 0x0000000706077223 */ /* 0x000fe20000000006 */
[----:B--2---:R-:W-:-:S04]  /*0140*/  FMUL R0, R0, UR4 ;  /* 0x0000000400007c20 */ /* 0x004fc80008400000 */
[----:B------:R-:W0:Y:S01]  /*0150*/  FCHK P0, R0, R3 ;  /* 0x0000000300007302 */ /* 0x000e220000000000 */
[----:B------:R-:W-:-:S04]  /*0160*/  FFMA R6, R0, R7, RZ ;  /* 0x0000000700067223 */ /* 0x000fc800000000ff */
[----:B------:R-:W-:-:S04]  /*0170*/  FFMA R8, -R3, R6, R0 ;  /* 0x0000000603087223 */ /* 0x000fc80000000100 */
[----:B------:R-:W-:Y:S01]  /*0180*/  FFMA R8, R7, R8, R6 ;  /* 0x0000000807087223 */ /* 0x000fe20000000006 */
[----:B0-----:R-:W-:Y:S06]  /*0190*/  @!P0 BRA `(.L_x_3) ;  /* 0x00000000000c8947 */ /* 0x001fec0003800000 */
[----:B------:R-:W-:-:S07]  /*01a0*/  MOV R6, 0x1c0 ;  /* 0x000001c000067802 */ /* 0x000fce0000000f00 */
[----:B------:R-:W-:Y:S05]  /*01b0*/  CALL.REL.NOINC `($__internal_0_$__cuda_sm3x_div_rn_noftz_f32_slowpath) ;  /* 0x0000000000ac7944 */ /* 0x000fea0003c00000 */
[----:B------:R-:W-:-:S07]  /*01c0*/  IMAD.MOV.U32 R8, RZ, RZ, R0 ;  /* 0x000000ffff087224 */ /* 0x000fce00078e0000 */
.L_x_3:
[----:B------:R-:W-:Y:S05]  /*01d0*/  BSYNC.RECONVERGENT B1 ;  /* 0x0000000000017941 */ /* 0x000fea0003800200 */
.L_x_2:
[----:B------:R-:W0:Y:S02]  /*01e0*/  LDC.64 R6, c[0x0][0x380] ;  /* 0x0000e000ff067b82 */ /* 0x000e240000000a00 */
[----:B0-----:R-:W-:-:S05]  /*01f0*/  IMAD.WIDE R6, R2, 0x4, R6 ;  /* 0x0000000402067825 */ /* 0x001fca00078e0206 */
[----:B------:R-:W2:Y:S02]  /*0200*/  LDG.E R3, desc[UR6][R6.64] ;  /* 0x0000000606037981 */ /* 0x000ea4000c1e1900 */
[----:B--2---:R-:W-:-:S05]  /*0210*/  FADD R3, R3, -R8 ;  /* 0x8000000803037221 */ /* 0x004fca0000000000 */
[----:B------:R0:W-:Y:S04]  /*0220*/  STG.E desc[UR6][R6.64], R3 ;  /* 0x0000000306007986 */ /* 0x0001e8000c101906 */
[----:B------:R0:W-:Y:S02]  /*0230*/  STG.E desc[UR6][R4.64], RZ ;  /* 0x000000ff04007986 */ /* 0x0001e4000c101906 */
.L_x_1:
[----:B------:R-:W-:Y:S05]  /*0240*/  BSYNC.RECONVERGENT B0 ;  /* 0x0000000000007941 */ /* 0x000fea0003800200 */
.L_x_0:
[----:B------:R-:W1:Y:S02]  /*0250*/  LDCU UR4, c[0x0][0x3a0] ;  /* 0x00007400ff0477ac */ /* 0x000e640008000800 */
[----:B-1----:R-:W-:-:S04]  /*0260*/  UIMAD.WIDE UR4, UR4, 0x66666667, URZ ;  /* 0x66666667040478a5 */ /* 0x002fc8000f8e02ff */
[----:B------:R-:W-:-:S04]  /*0270*/  USHF.R.U32.HI UR4, URZ, 0x1f, UR5 ;  /* 0x0000001fff047899 */ /* 0x000fc80008011605 */
[----:B------:R-:W-:-:S06]  /*0280*/  ULEA.HI.SX32 UR4, UR5, UR4, 0x1e ;  /* 0x0000000405047291 */ /* 0x000fcc000f8ff2ff */
[----:B------:R-:W-:-:S13]  /*0290*/  ISETP.GE.AND P0, PT, R2, UR4, PT ;  /* 0x0000000402007c0c */ /* 0x000fda000bf06270 */
[----:B------:R-:W-:Y:S05]  /*02a0*/  @P0 EXIT ;  /* 0x000000000000094d */ /* 0x000fea0003800000 */
[----:B0-----:R-:W0:Y:S01]  /*02b0*/  LDC.64 R4, c[0x0][0x398] ;  /* 0x0000e600ff047b82 */ /* 0x001e220000000a00 */
[----:B------:R-:W1:Y:S01]  /*02c0*/  LDCU UR4, c[0x0][0x3a8] ;  /* 0x00007500ff0477ac */ /* 0x000e620008000800 */
[----:B0-----:R-:W-:-:S05]  /*02d0*/  IMAD.WIDE R4, R2, 0x4, R4 ;  /* 0x0000000402047825 */ /* 0x001fca00078e0204 */
[----:B------:R-:W2:Y:S01]  /*02e0*/  LDG.E R0, desc[UR6][R4.64] ;  /* 0x0000000604007981 */ /* 0x000ea2000c1e1900 */
[----:B-1----:R-:W-:Y:S01]  /*02f0*/  I2FP.F32.S32 R8, UR4 ;  /* 0x0000000400087c45 */ /* 0x002fe20008201400 */
[----:B------:R-:W2:Y:S01]  /*0300*/  LDCU UR4, c[0x0][0x3a4] ;  /* 0x00007480ff0477ac */ /* 0x000ea20008000800 */
[----:B------:R-:W-:Y:S02]  /*0310*/  BSSY.RECONVERGENT B0, `(.L_x_4) ;  /* 0x000000e000007945 */ /* 0x000fe40003800200 */
[----:B------:R-:W0:Y:S02]  /*0320*/  MUFU.RCP R7, R8 ;  /* 0x0000000800077308 */ /* 0x000e240000001000 */
[----:B0-----:R-:W-:Y:S01]  /*0330*/  FFMA R6, -R8, R7, 1 ;  /* 0x3f80000008067423 */ /* 0x001fe20000000107 */
[----:B--2---:R-:W-:-:S03]  /*0340*/  FMUL R3, R0, UR4 ;  /* 0x0000000400037c20 */ /* 0x004fc60008400000 */
[----:B------:R-:W-:Y:S02]  /*0350*/  FFMA R0, R7, R6, R7 ;  /* 0x0000000607007223 */ /* 0x000fe40000000007 */
[----:B------:R-:W0:Y:S02]  /*0360*/  FCHK P0, R3, R8 ;  /* 0x0000000803007302 */ /* 0x000e240000000000 */
[----:B------:R-:W-:-:S04]  /*0370*/  FFMA R6, R0, R3, RZ ;  /* 0x0000000300067223 */ /* 0x000fc800000000ff */
[----:B------:R-:W-:-:S04]  /*0380*/  FFMA R7, -R8, R6, R3 ;  /* 0x0000000608077223 */ /* 0x000fc80000000103 */
[----:B------:R-:W-:Y:S01]  /*0390*/  FFMA R0, R0, R7, R6 ;  /* 0x0000000700007223 */ /* 0x000fe20000000006 */
[----:B0-----:R-:W-:Y:S06]  /*03a0*/  @!P0 BRA `(.L_x_5) ;  /* 0x0000000000108947 */ /* 0x001fec0003800000 */
[----:B------:R-:W-:Y:S01]  /*03b0*/  IMAD.MOV.U32 R0, RZ, RZ, R3 ;  /* 0x000000ffff007224 */ /* 0x000fe200078e0003 */
[----:B------:R-:W-:Y:S01]  /*03c0*/  MOV R6, 0x3f0 ;  /* 0x000003f000067802 */ /* 0x000fe20000000f00 */
[----:B------:R-:W-:-:S07]  /*03d0*/  IMAD.MOV.U32 R3, RZ, RZ, R8 ;  /* 0x000000ffff037224 */ /* 0x000fce00078e0008 */
[----:B------:R-:W-:Y:S05]  /*03e0*/  CALL.REL.NOINC `($__internal_0_$__cuda_sm3x_div_rn_noftz_f32_slowpath) ;  /* 0x0000000000207944 */ /* 0x000fea0003c00000 */
.L_x_5:
[----:B------:R-:W-:Y:S05]  /*03f0*/  BSYNC.RECONVERGENT B0 ;  /* 0x0000000000007941 */ /* 0x000fea0003800200 */
.L_x_4:
[----:B------:R-:W0:Y:S02]  /*0400*/  LDC.64 R6, c[0x0][0x390] ;  /* 0x0000e400ff067b82 */ /* 0x000e240000000a00 */
[----:B0-----:R-:W-:-:S05]  /*0410*/  IMAD.WIDE R2, R2, 0x4, R6 ;  /* 0x0000000402027825 */ /* 0x001fca00078e0206 */
[----:B------:R-:W2:Y:S02]  /*0420*/  LDG.E R7, desc[UR6][R2.64] ;  /* 0x0000000602077981 */ /* 0x000ea4000c1e1900 */
[----:B--2---:R-:W-:-:S05]  /*0430*/  FADD R7, R7, -R0 ;  /* 0x8000000007077221 */ /* 0x004fca0000000000 */
[----:B------:R-:W-:Y:S04]  /*0440*/  STG.E desc[UR6][R2.64], R7 ;  /* 0x0000000702007986 */ /* 0x000fe8000c101906 */
[----:B------:R-:W-:Y:S01]  /*0450*/  STG.E desc[UR6][R4.64], RZ ;  /* 0x000000ff04007986 */ /* 0x000fe2000c101906 */
[----:B------:R-:W-:Y:S05]  /*0460*/  EXIT ;  /* 0x000000000000794d */ /* 0x000fea0003800000 */
        .weak           $__internal_0_$__cuda_sm3x_div_rn_noftz_f32_slowpath
        .type           $__internal_0_$__cuda_sm3x_div_rn_noftz_f32_slowpath,@function
        .size           $__internal_0_$__cuda_sm3x_div_rn_noftz_f32_slowpath,(.L_x_90 - $__internal_0_$__cuda_sm3x_div_rn_noftz_f32_slowpath)
$__internal_0_$__cuda_sm3x_div_rn_noftz_f32_slowpath:
[----:B------:R-:W-:Y:S01]  /*0470*/  SHF.R.U32.HI R8, RZ, 0x17, R3 ;  /* 0x00000017ff087819 */ /* 0x000fe20000011603 */
[----:B------:R-:W-:Y:S01]  /*0480*/  BSSY.RECONVERGENT B2, `(.L_x_6) ;  /* 0x0000062000027945 */ /* 0x000fe20003800200 */
[----:B------:R-:W-:Y:S02]  /*0490*/  SHF.R.U32.HI R7, RZ, 0x17, R0 ;  /* 0x00000017ff077819 */ /* 0x000fe40000011600 */
[----:B------:R-:W-:Y:S02]  /*04a0*/  LOP3.LUT R12, R8, 0xff, RZ, 0xc0, !PT ;  /* 0x000000ff080c7812 */ /* 0x000fe400078ec0ff */
[----:B------:R-:W-:-:S03]  /*04b0*/  LOP3.LUT R10, R7, 0xff, RZ, 0xc0, !PT ;  /* 0x000000ff070a7812 */ /* 0x000fc600078ec0ff */
[----:B------:R-:W-:Y:S02]  /*04c0*/  VIADD R9, R12, 0xffffffff ;  /* 0xffffffff0c097836 */ /* 0x000fe40000000000 */
[----:B------:R-:W-:-:S03]  /*04d0*/  VIADD R8, R10, 0xffffffff ;  /* 0xffffffff0a087836 */ /* 0x000fc60000000000 */
[----:B------:R-:W-:-:S04]  /*04e0*/  ISETP.GT.U32.AND P0, PT, R9, 0xfd, PT ;  /* 0x000000fd0900780c */ /* 0x000fc80003f04070 */
[----:B------:R-:W-:-:S13]  /*04f0*/  ISETP.GT.U32.OR P0, PT, R8, 0xfd, P0 ;  /* 0x000000fd0800780c */ /* 0x000fda0000704470 */
[----:B------:R-:W-:Y:S01]  /*0500*/  @!P0 IMAD.MOV.U32 R7, RZ, RZ, RZ ;  /* 0x000000ffff078224 */ /* 0x000fe200078e00ff */
[----:B------:R-:W-:Y:S06]  /*0510*/  @!P0 BRA `(.L_x_7) ;  /* 0x00000000005c8947 */ /* 0x000fec0003800000 */
[----:B------:R-:W-:Y:S02]  /*0520*/  FSETP.GTU.FTZ.AND P0, PT, |R0|, +INF , PT ;  /* 0x7f8000000000780b */ /* 0x000fe40003f1c200 */
[----:B------:R-:W-:-:S04]  /*0530*/  FSETP.GTU.FTZ.AND P1, PT, |R3|, +INF , PT ;  /* 0x7f8000000300780b */ /* 0x000fc80003f3c200 */
[----:B------:R-:W-:-:S13]  /*0540*/  PLOP3.LUT P0, PT, P0, P1, PT, 0xf8, 0x8f ;  /* 0x00000000008f781c */ /* 0x000fda0000703f70 */
[----:B------:R-:W-:Y:S05]  /*0550*/  @P0 BRA `(.L_x_8) ;  /* 0x00000004004c0947 */ /* 0x000fea0003800000 */
[----:B------:R-:W-:-:S13]  /*0560*/  LOP3.LUT P0, RZ, R3, 0x7fffffff, R0, 0xc8, !PT ;  /* 0x7fffffff03ff7812 */ /* 0x000fda000780c800 */
[----:B------:R-:W-:Y:S05]  /*0570*/  @!P0 BRA `(.L_x_9) ;  /* 0x00000004003c8947 */ /* 0x000fea0003800000 */
[C---:B------:R-:W-:Y:S02]  /*0580*/  FSETP.NEU.FTZ.AND P2, PT, |R0|.reuse, +INF , PT ;  /* 0x7f8000000000780b */ /* 0x040fe40003f5d200 */
[----:B------:R-:W-:Y:S02]  /*0590*/  FSETP.NEU.FTZ.AND P1, PT, |R3|, +INF , PT ;  /* 0x7f8000000300780b */ /* 0x000fe40003f3d200 */
[----:B------:R-:W-:-:S11]  /*05a0*/  FSETP.NEU.FTZ.AND P0, PT, |R0|, +INF , PT ;  /* 0x7f8000000000780b */ /* 0x000fd60003f1d200 */
[----:B------:R-:W-:Y:S05]  /*05b0*/  @!P1 BRA !P2, `(.L_x_9) ;  /* 0x00000004002c9947 */ /* 0x000fea0005000000 */
[----:B------:R-:W-:-:S04]  /*05c0*/  LOP3.LUT P2, RZ, R0, 0x7fffffff, RZ, 0xc0, !PT ;  /* 0x7fffffff00ff7812 */ /* 0x000fc8000784c0ff */
[----:B------:R-:W-:-:S13]  /*05d0*/  PLOP3.LUT P1, PT, P1, P2, PT, 0x2f, 0xf2 ;  /* 0x0000000000f2781c */ /* 0x000fda0000f24577 */
[----:B------:R-:W-:Y:S05]  /*05e0*/  @P1 BRA `(.L_x_10) ;  /* 0x0000000400181947 */ /* 0x000fea0003800000 */
[----:B------:R-:W-:-:S04]  /*05f0*/  LOP3.LUT P1, RZ, R3, 0x7fffffff, RZ, 0xc0, !PT ;  /* 0x7fffffff03ff7812 */ /* 0x000fc8000782c0ff */
[----:B------:R-:W-:-:S13]  /*0600*/  PLOP3.LUT P0, PT, P0, P1, PT, 0x2f, 0xf2 ;  /* 0x0000000000f2781c */ /* 0x000fda0000702577 */
[----:B------:R-:W-:Y:S05]  /*0610*/  @P0 BRA `(.L_x_11) ;  /* 0x0000000400000947 */ /* 0x000fea0003800000 */
[----:B------:R-:W-:Y:S02]  /*0620*/  ISETP.GE.AND P0, PT, R8, RZ, PT ;  /* 0x000000ff0800720c */ /* 0x000fe40003f06270 */
[----:B------:R-:W-:-:S11]  /*0630*/  ISETP.GE.AND P1, PT, R9, RZ, PT ;  /* 0x000000ff0900720c */ /* 0x000fd60003f26270 */
[----:B------:R-:W-:Y:S02]  /*0640*/  @P0 IMAD.MOV.U32 R7, RZ, RZ, RZ ;  /* 0x000000ffff070224 */ /* 0x000fe400078e00ff */
[----:B------:R-:W-:Y:S01]  /*0650*/  @!P0 FFMA R0, R0, 1.84467440737095516160e+19, RZ ;  /* 0x5f80000000008823 */ /* 0x000fe200000000ff */
[----:B------:R-:W-:Y:S02]  /*0660*/  @!P0 IMAD.MOV.U32 R7, RZ, RZ, -0x40 ;  /* 0xffffffc0ff078424 */ /* 0x000fe400078e00ff */
[----:B------:R-:W-:Y:S02]  /*0670*/  @!P1 FFMA R3, R3, 1.84467440737095516160e+19, RZ ;  /* 0x5f80000003039823 */ /* 0x000fe400000000ff */
[----:B------:R-:W-:-:S07]  /*0680*/  @!P1 VIADD R7, R7, 0x40 ;  /* 0x0000004007079836 */ /* 0x000fce0000000000 */
.L_x_7:
[----:B------:R-:W-:Y:S01]  /*0690*/  LEA R8, R12, 0xc0800000, 0x17 ;  /* 0xc08000000c087811 */ /* 0x000fe200078eb8ff */
[----:B------:R-:W-:Y:S04]  /*06a0*/  BSSY.RECONVERGENT B3, `(.L_x_12) ;  /* 0x0000036000037945 */ /* 0x000fe80003800200 */
[----:B------:R-:W-:Y:S02]  /*06b0*/  IMAD.IADD R8, R3, 0x1, -R8 ;  /* 0x0000000103087824 */ /* 0x000fe400078e0a08 */
[----:B------:R-:W-:Y:S02]  /*06c0*/  VIADD R3, R10, 0xffffff81 ;  /* 0xffffff810a037836 */ /* 0x000fe40000000000 */
[----:B------:R0:W1:Y:S01]  /*06d0*/  MUFU.RCP R9, R8 ;  /* 0x0000000800097308 */ /* 0x0000620000001000 */
[----:B------:R-:W-:Y:S01]  /*06e0*/  FADD.FTZ R11, -R8, -RZ ;  /* 0x800000ff080b7221 */ /* 0x000fe20000010100 */
[C---:B------:R-:W-:Y:S01]  /*06f0*/  IMAD R0, R3.reuse, -0x800000, R0 ;  /* 0xff80000003007824 */ /* 0x040fe200078e0200 */
[----:B0-----:R-:W-:-:S05]  /*0700*/  IADD3 R8, PT, PT, R3, 0x7f, -R12 ;  /* 0x0000007f03087810 */ /* 0x001fca0007ffe80c */
[----:B------:R-:W-:Y:S02]  /*0710*/  IMAD.IADD R8, R8, 0x1, R7 ;  /* 0x0000000108087824 */ /* 0x000fe400078e0207 */
[----:B-1----:R-:W-:-:S04]  /*0720*/  FFMA R10, R9, R11, 1 ;  /* 0x3f800000090a7423 */ /* 0x002fc8000000000b */
[----:B------:R-:W-:-:S04]  /*0730*/  FFMA R14, R9, R10, R9 ;  /* 0x0000000a090e7223 */ /* 0x000fc80000000009 */
[----:B------:R-:W-:-:S04]  /*0740*/  FFMA R9, R0, R14, RZ ;  /* 0x0000000e00097223 */ /* 0x000fc800000000ff */
[----:B------:R-:W-:-:S04]  /*0750*/  FFMA R10, R11, R9, R0 ;  /* 0x000000090b0a7223 */ /* 0x000fc80000000000 */
[----:B------:R-:W-:-:S04]  /*0760*/  FFMA R9, R14, R10, R9 ;  /* 0x0000000a0e097223 */ /* 0x000fc80000000009 */
[----:B------:R-:W-:-:S04]  /*0770*/  FFMA R10, R11, R9, R0 ;  /* 0x000000090b0a7223 */ /* 0x000fc80000000000 */
[----:B------:R-:W-:-:S05]  /*0780*/  FFMA R0, R14, R10, R9 ;  /* 0x0000000a0e007223 */ /* 0x000fca0000000009 */
[----:B------:R-:W-:-:S04]  /*0790*/  SHF.R.U32.HI R3, RZ, 0x17, R0 ;  /* 0x00000017ff037819 */ /* 0x000fc80000011600 */
[----:B------:R-:W-:-:S05]  /*07a0*/  LOP3.LUT R3, R3, 0xff, RZ, 0xc0, !PT ;  /* 0x000000ff03037812 */ /* 0x000fca00078ec0ff */
[----:B------:R-:W-:-:S04]  /*07b0*/  IMAD.IADD R11, R3, 0x1, R8 ;  /* 0x00000001030b7824 */ /* 0x000fc800078e0208 */
[----:B------:R-:W-:-:S05]  /*07c0*/  VIADD R3, R11, 0xffffffff ;  /* 0xffffffff0b037836 */ /* 0x000fca0000000000 */
[----:B------:R-:W-:-:S13]  /*07d0*/  ISETP.GE.U32.AND P0, PT, R3, 0xfe, PT ;  /* 0x000000fe0300780c */ /* 0x000fda0003f06070 */
[----:B------:R-:W-:Y:S05]  /*07e0*/  @!P0 BRA `(.L_x_13) ;  /* 0x0000000000808947 */ /* 0x000fea0003800000 */
[----:B------:R-:W-:-:S13]  /*07f0*/  ISETP.GT.AND P0, PT, R11, 0xfe, PT ;  /* 0x000000fe0b00780c */ /* 0x000fda0003f04270 */
[----:B------:R-:W-:Y:S05]  /*0800*/  @P0 BRA `(.L_x_14) ;  /* 0x00000000006c0947 */ /* 0x000fea0003800000 */
[----:B------:R-:W-:-:S13]  /*0810*/  ISETP.GE.AND P0, PT, R11, 0x1, PT ;  /* 0x000000010b00780c */ /* 0x000fda0003f06270 */
[----:B------:R-:W-:Y:S05]  /*0820*/  @P0 BRA `(.L_x_15) ;  /* 0x0000000000740947 */ /* 0x000fea0003800000 */
[----:B------:R-:W-:Y:S02]  /*0830*/  ISETP.GE.AND P0, PT, R11, -0x18, PT ;  /* 0xffffffe80b00780c */ /* 0x000fe40003f06270 */
[----:B------:R-:W-:-:S11]  /*0840*/  LOP3.LUT R0, R0, 0x80000000, RZ, 0xc0, !PT ;  /* 0x8000000000007812 */ /* 0x000fd600078ec0ff */
[----:B------:R-:W-:Y:S05]  /*0850*/  @!P0 BRA `(.L_x_15) ;  /* 0x0000000000688947 */ /* 0x000fea0003800000 */
[CCC-:B------:R-:W-:Y:S01]  /*0860*/  FFMA.RZ R3, R14.reuse, R10.reuse, R9.reuse ;  /* 0x0000000a0e037223 */ /* 0x1c0fe2000000c009 */
[CCC-:B------:R-:W-:Y:S01]  /*0870*/  FFMA.RM R8, R14.reuse, R10.reuse, R9.reuse ;  /* 0x0000000a0e087223 */ /* 0x1c0fe20000004009 */
[C---:B------:R-:W-:Y:S02]  /*0880*/  ISETP.NE.AND P2, PT, R11.reuse, RZ, PT ;  /* 0x000000ff0b00720c */ /* 0x040fe40003f45270 */
[----:B------:R-:W-:Y:S02]  /*0890*/  ISETP.NE.AND P1, PT, R11, RZ, PT ;  /* 0x000000ff0b00720c */ /* 0x000fe40003f25270 */
[----:B------:R-:W-:Y:S01]  /*08a0*/  LOP3.LUT R7, R3, 0x7fffff, RZ, 0xc0, !PT ;  /* 0x007fffff03077812 */ /* 0x000fe200078ec0ff */
[----:B------:R-:W-:Y:S01]  /*08b0*/  FFMA.RP R3, R14, R10, R9 ;  /* 0x0000000a0e037223 */ /* 0x000fe20000008009 */
[----:B------:R-:W-:Y:S02]  /*08c0*/  VIADD R10, R11, 0x20 ;  /* 0x000000200b0a7836 */ /* 0x000fe40000000000 */
[----:B------:R-:W-:Y:S01]  /*08d0*/  LOP3.LUT R7, R7, 0x800000, RZ, 0xfc, !PT ;  /* 0x0080000007077812 */ /* 0x000fe200078efcff */
[----:B------:R-:W-:Y:S01]  /*08e0*/  IMAD.MOV R9, RZ, RZ, -R11 ;  /* 0x000000ffff097224 */ /* 0x000fe200078e0a0b */
[----:B------:R-:W-:-:S02]  /*08f0*/  FSETP.NEU.FTZ.AND P0, PT, R3, R8, PT ;  /* 0x000000080300720b */ /* 0x000fc40003f1d000 */
[----:B------:R-:W-:Y:S02]  /*0900*/  SHF.L.U32 R10, R7, R10, RZ ;  /* 0x0000000a070a7219 */ /* 0x000fe400000006ff */
[----:B------:R-:W-:Y:S02]  /*0910*/  SEL R8, R9, RZ, P2 ;  /* 0x000000ff09087207 */ /* 0x000fe40001000000 */
[----:B------:R-:W-:Y:S02]  /*0920*/  ISETP.NE.AND P1, PT, R10, RZ, P1 ;  /* 0x000000ff0a00720c */ /* 0x000fe40000f25270 */
[----:B------:R-:W-:Y:S02]  /*0930*/  SHF.R.U32.HI R8, RZ, R8, R7 ;  /* 0x00000008ff087219 */ /* 0x000fe40000011607 */
[----:B------:R-:W-:Y:S02]  /*0940*/  PLOP3.LUT P0, PT, P0, P1, PT, 0xf8, 0x8f ;  /* 0x00000000008f781c */ /* 0x000fe40000703f70 */
[----:B------:R-:W-:-:S02]  /*0950*/  SHF.R.U32.HI R10, RZ, 0x1, R8 ;  /* 0x00000001ff0a7819 */ /* 0x000fc40000011608 */
[----:B------:R-:W-:-:S04]  /*0960*/  SEL R3, RZ, 0x1, !P0 ;  /* 0x00000001ff037807 */ /* 0x000fc80004000000 */
[----:B------:R-:W-:-:S04]  /*0970*/  LOP3.LUT R3, R3, 0x1, R10, 0xf8, !PT ;  /* 0x0000000103037812 */ /* 0x000fc800078ef80a */
[----:B------:R-:W-:-:S05]  /*0980*/  LOP3.LUT R3, R3, R8, RZ, 0xc0, !PT ;  /* 0x0000000803037212 */ /* 0x000fca00078ec0ff */
[----:B------:R-:W-:-:S05]  /*0990*/  IMAD.IADD R3, R10, 0x1, R3 ;  /* 0x000000010a037824 */ /* 0x000fca00078e0203 */
[----:B------:R-:W-:Y:S01]  /*09a0*/  LOP3.LUT R0, R3, R0, RZ, 0xfc, !PT ;  /* 0x0000000003007212 */ /* 0x000fe200078efcff */
[----:B------:R-:W-:Y:S06]  /*09b0*/  BRA `(.L_x_15) ;  /* 0x0000000000107947 */ /* 0x000fec0003800000 */
.L_x_14:
[----:B------:R-:W-:-:S04]  /*09c0*/  LOP3.LUT R0, R0, 0x80000000, RZ, 0xc0, !PT ;  /* 0x8000000000007812 */ /* 0x000fc800078ec0ff */
[----:B------:R-:W-:Y:S01]  /*09d0*/  LOP3.LUT R0, R0, 0x7f800000, RZ, 0xfc, !PT ;  /* 0x7f80000000007812 */ /* 0x000fe200078efcff */
[----:B------:R-:W-:Y:S06]  /*09e0*/  BRA `(.L_x_15) ;  /* 0x0000000000047947 */ /* 0x000fec0003800000 */
.L_x_13:
[----:B------:R-:W-:-:S07]  /*09f0*/  IMAD R0, R8, 0x800000, R0 ;  /* 0x0080000008007824 */ /* 0x000fce00078e0200 */
.L_x_15:
[----:B------:R-:W-:Y:S05]  /*0a00*/  BSYNC.RECONVERGENT B3 ;  /* 0x0000000000037941 */ /* 0x000fea0003800200 */
.L_x_12:
[----:B------:R-:W-:Y:S05]  /*0a10*/  BRA `(.L_x_16) ;  /* 0x0000000000207947 */ /* 0x000fea0003800000 */
.L_x_11:
[----:B------:R-:W-:-:S04]  /*0a20*/  LOP3.LUT R0, R3, 0x80000000, R0, 0x48, !PT ;  /* 0x8000000003007812 */ /* 0x000fc800078e4800 */
[----:B------:R-:W-:Y:S01]  /*0a30*/  LOP3.LUT R0, R0, 0x7f800000, RZ, 0xfc, !PT ;  /* 0x7f80000000007812 */ /* 0x000fe200078efcff */
[----:B------:R-:W-:Y:S06]  /*0a40*/  BRA `(.L_x_16) ;  /* 0x0000000000147947 */ /* 0x000fec0003800000 */
.L_x_10:
[----:B------:R-:W-:Y:S01]  /*0a50*/  LOP3.LUT R0, R3, 0x80000000, R0, 0x48, !PT ;  /* 0x8000000003007812 */ /* 0x000fe200078e4800 */
[----:B------:R-:W-:Y:S06]  /*0a60*/  BRA `(.L_x_16) ;  /* 0x00000000000c7947 */ /* 0x000fec0003800000 */
.L_x_9:
[----:B------:R-:W0:Y:S01]  /*0a70*/  MUFU.RSQ R0, -QNAN ;  /* 0xffc0000000007908 */ /* 0x000e220000001400 */
[----:B------:R-:W-:Y:S05]  /*0a80*/  BRA `(.L_x_16) ;  /* 0x0000000000047947 */ /* 0x000fea0003800000 */
.L_x_8:
[----:B------:R-:W-:-:S07]  /*0a90*/  FADD.FTZ R0, R0, R3 ;  /* 0x0000000300007221 */ /* 0x000fce0000010000 */
.L_x_16:
[----:B------:R-:W-:Y:S05]  /*0aa0*/  BSYNC.RECONVERGENT B2 ;  /* 0x0000000000027941 */ /* 0x000fea0003800200 */
.L_x_6:
[----:B------:R-:W-:-:S04]  /*0ab0*/  IMAD.MOV.U32 R7, RZ, RZ, 0x0 ;  /* 0x00000000ff077424 */ /* 0x000fc800078e00ff */
[----:B0-----:R-:W-:Y:S05]  /*0ac0*/  RET.REL.NODEC R6 `(_Z14update_weightsPfS_S_S_ifi) ;  /* 0xfffffff4064c7950 */ /* 0x001fea0003c3ffff */
.L_x_17:
[----:B------:R-:W-:-:S00]  /*0ad0*/  BRA `(.L_x_17) ;  /* 0xfffffffc00fc7947 */ /* 0x000fc0000383ffff */
[----:B------:R-:W-:-:S00]  /*0ae0*/  NOP ;  /* 0x0000000000007918 */ /* 0x000fc00000000000 */
        /* <DEDUP_REMOVED lines=9> */
.L_x_90:


//--------------------- .text._Z19compute_grad_hiddenPfS_ii --------------------------
	.section	.text._Z19compute_grad_hiddenPfS_ii,"ax",@progbits
	.align	128
        .global         _Z19compute_grad_hiddenPfS_ii
        .type           _Z19compute_grad_hiddenPfS_ii,@function
        .size           _Z19compute_grad_hiddenPfS_ii,(.L_x_93 - _Z19compute_grad_hiddenPfS_ii)
        .other          _Z19compute_grad_hiddenPfS_ii,@"STO_CUDA_ENTRY STV_DEFAULT"
_Z19compute_grad_hiddenPfS_ii:
.text._Z19compute_grad_hiddenPfS_ii:
[----:B------:R-:W-:Y:S01]  /*0000*/  LDC R1, c[0x0][0x37c] ;  /* 0x0000df00ff017b82 */ /* 0x000fe20000000800 */
[----:B------:R-:W0:Y:S07]  /*0010*/  S2R R0, SR_TID.X ;  /* 0x0000000000007919 */ /* 0x000e2e0000002100 */
[----:B------:R-:W0:Y:S08]  /*0020*/  S2UR UR4, SR_CTAID.X ;  /* 0x00000000000479c3 */ /* 0x000e300000002500 */
[----:B------:R-:W0:Y:S08]  /*0030*/  LDC R7, c[0x0][0x360] ;  /* 0x0000d800ff077b82 */ /* 0x000e300000000800 */
[----:B------:R-:W1:Y:S08]  /*0040*/  S2UR UR6, SR_CTAID.Y ;  /* 0x00000000000679c3 */ /* 0x000e700000002600 */
[----:B------:R-:W1:Y:S01]  /*0050*/  LDC.64 R8, c[0x0][0x390] ;  /* 0x0000e400ff087b82 */ /* 0x000e620000000a00 */
[----:B0-----:R-:W-:Y:S01]  /*0060*/  IMAD R7, R7, UR4, R0 ;  /* 0x0000000407077c24 */ /* 0x001fe2000f8e0200 */
[----:B-1----:R-:W-:-:S04]  /*0070*/  ISETP.LE.AND P0, PT, R9, UR6, PT ;  /* 0x0000000609007c0c */ /* 0x002fc8000bf03270 */
[----:B------:R-:W-:-:S13]  /*0080*/  ISETP.GE.OR P0, PT, R7, R8, P0 ;  /* 0x000000080700720c */ /* 0x000fda0000706670 */
[----:B------:R-:W-:Y:S05]  /*0090*/  @P0 EXIT ;  /* 0x000000000000094d */ /* 0x000fea0003800000 */
[----:B------:R-:W0:Y:S01]  /*00a0*/  LDC.64 R2, c[0x0][0x380] ;  /* 0x0000e000ff027b82 */ /* 0x000e220000000a00 */
[----:B------:R-:W1:Y:S01]  /*00b0*/  LDCU.64 UR4, c[0x0][0x358] ;  /* 0x00006b00ff0477ac */ /* 0x000e620008000a00 */
[----:B------:R-:W-:-:S06]  /*00c0*/  IMAD R7, R8, UR6, R7 ;  /* 0x0000000608077c24 */ /* 0x000fcc000f8e0207 */
[----:B------:R-:W2:Y:S01]  /*00d0*/  LDC.64 R4, c[0x0][0x388] ;  /* 0x0000e200ff047b82 */ /* 0x000ea20000000a00 */
[----:B0-----:R-:W-:-:S06]  /*00e0*/  IMAD.WIDE R2, R7, 0x4, R2 ;  /* 0x0000000407027825 */ /* 0x001fcc00078e0202 */
[----:B-1----:R-:W3:Y:S01]  /*00f0*/  LDG.E R2, desc[UR4][R2.64] ;  /* 0x0000000402027981 */ /* 0x002ee2000c1e1900 */
[----:B--2---:R-:W-:-:S05]  /*0100*/  IMAD.WIDE R4, R7, 0x4, R4 ;  /* 0x0000000407047825 */ /* 0x004fca00078e0204 */
[----:B------:R-:W2:Y:S01]  /*0110*/  LDG.E R7, desc[UR4][R4.64] ;  /* 0x0000000404077981 */ /* 0x000ea2000c1e1900 */
[----:B---3--:R-:W-:-:S05]  /*0120*/  FSET.BF.GT.AND R0, R2, RZ, PT ;  /* 0x000000ff0200720a */ /* 0x008fca0003804000 */
[----:B--2---:R-:W-:-:S05]  /*0130*/  FMUL R7, R0, R7 ;  /* 0x0000000700077220 */ /* 0x004fca0000400000 */
[----:B------:R-:W-:Y:S01]  /*0140*/  STG.E desc[UR4][R4.64], R7 ;  /* 0x0000000704007986 */ /* 0x000fe2000c101904 */
[----:B------:R-:W-:Y:S05]  /*0150*/  EXIT ;  /* 0x000000000000794d */ /* 0x000fea0003800000 */
.L_x_18:
        /* <DEDUP_REMOVED lines=10> */
.L_x_93:


//--------------------- .text._Z19compute_grad_outputPfPiS_ii --------------------------
	.section	.text._Z19compute_grad_outputPfPiS_ii,"ax",@progbits
	.align	128
        .global         _Z19compute_grad_outputPfPiS_ii
        .type           _Z19compute_grad_outputPfPiS_ii,@function
        .size           _Z19compute_grad_outputPfPiS_ii,(.L_x_94 - _Z19compute_grad_outputPfPiS_ii)
        .other          _Z19compute_grad_outputPfPiS_ii,@"STO_CUDA_ENTRY STV_DEFAULT"
_Z19compute_grad_outputPfPiS_ii:
.text._Z19compute_grad_outputPfPiS_ii:
[----:B------:R-:W-:Y:S01]  /*0000*/  LDC R1, c[0x0][0x37c] ;  /* 0x0000df00ff017b82 */ /* 0x000fe20000000800 */
[----:B------:R-:W0:Y:S07]  /*0010*/  S2R R3, SR_TID.X ;  /* 0x0000000000037919 */ /* 0x000e2e0000002100 */
[----:B------:R-:W0:Y:S01]  /*0020*/  S2UR UR4, SR_CTAID.X ;  /* 0x00000000000479c3 */ /* 0x000e220000002500 */
[----:B------:R-:W1:Y:S01]  /*0030*/  LDCU.64 UR6, c[0x0][0x398] ;  /* 0x00007300ff0677ac */ /* 0x000e620008000a00 */
[----:B------:R-:W1:Y:S06]  /*0040*/  S2R R11, SR_CTAID.Y ;  /* 0x00000000000b7919 */ /* 0x000e6c0000002600 */
[----:B------:R-:W0:Y:S02]  /*0050*/  LDC R0, c[0x0][0x360] ;  /* 0x0000d800ff007b82 */ /* 0x000e240000000800 */
[----:B0-----:R-:W-:Y:S01]  /*0060*/  IMAD R0, R0, UR4, R3 ;  /* 0x0000000400007c24 */ /* 0x001fe2000f8e0203 */
[----:B-1----:R-:W-:-:S04]  /*0070*/  ISETP.GE.AND P0, PT, R11, UR7, PT ;  /* 0x000000070b007c0c */ /* 0x002fc8000bf06270 */
[----:B------:R-:W-:-:S13]  /*0080*/  ISETP.GE.OR P0, PT, R0, UR6, P0 ;  /* 0x0000000600007c0c */ /* 0x000fda0008706670 */
[----:B------:R-:W-:Y:S05]  /*0090*/  @P0 EXIT ;  /* 0x000000000000094d */ /* 0x000fea0003800000 */
[----:B------:R-:W0:Y:S01]  /*00a0*/  LDC.64 R2, c[0x0][0x380] ;  /* 0x0000e000ff027b82 */ /* 0x000e220000000a00 */
[----:B------:R-:W1:Y:S01]  /*00b0*/  LDCU.64 UR4, c[0x0][0x358] ;  /* 0x00006b00ff0477ac */ /* 0x000e620008000a00 */
[----:B------:R-:W-:-:S06]  /*00c0*/  IMAD R9, R11, UR6, R0 ;  /* 0x000000060b097c24 */ /* 0x000fcc000f8e0200 */
[----:B------:R-:W2:Y:S08]  /*00d0*/  LDC.64 R4, c[0x0][0x390] ;  /* 0x0000e400ff047b82 */ /* 0x000eb00000000a00 */
[----:B------:R-:W3:Y:S01]  /*00e0*/  LDC.64 R6, c[0x0][0x388] ;  /* 0x0000e200ff067b82 */ /* 0x000ee20000000a00 */
[----:B0-----:R-:W-:-:S06]  /*00f0*/  IMAD.WIDE R2, R9, 0x4, R2 ;  /* 0x0000000409027825 */ /* 0x001fcc00078e0202 */
[----:B-1----:R-:W4:Y:S01]  /*0100*/  LDG.E R3, desc[UR4][R2.64] ;  /* 0x0000000402037981 */ /* 0x002f22000c1e1900 */
[----:B--2---:R-:W-:-:S04]  /*0110*/  IMAD.WIDE R4, R9, 0x4, R4 ;  /* 0x0000000409047825 */ /* 0x004fc800078e0204 */
[----:B---3--:R-:W-:Y:S01]  /*0120*/  IMAD.WIDE.U32 R6, R11, 0x4, R6 ;  /* 0x000000040b067825 */ /* 0x008fe200078e0006 */
[----:B----4-:R0:W-:Y:S05]  /*0130*/  STG.E desc[UR4][R4.64], R3 ;  /* 0x0000000304007986 */ /* 0x0101ea000c101904 */
[----:B------:R-:W2:Y:S02]  /*0140*/  LDG.E R7, desc[UR4][R6.64] ;  /* 0x0000000406077981 */ /* 0x000ea4000c1e1900 */
[----:B--2---:R-:W-:-:S13]  /*0150*/  ISETP.NE.AND P0, PT, R0, R7, PT ;  /* 0x000000070000720c */ /* 0x004fda0003f05270 */
[----:B0-----:R-:W-:Y:S05]  /*0160*/  @P0 EXIT ;  /* 0x000000000000094d */ /* 0x001fea0003800000 */
[----:B------:R-:W-:-:S05]  /*0170*/  FADD R3, R3, -1 ;  /* 0xbf80000003037421 */ /* 0x000fca0000000000 */
[----:B------:R-:W-:Y:S01]  /*0180*/  STG.E desc[UR4][R4.64], R3 ;  /* 0x0000000304007986 */ /* 0x000fe2000c101904 */
[----:B------:R-:W-:Y:S05]  /*0190*/  EXIT ;  /* 0x000000000000794d */ /* 0x000fea0003800000 */
.L_x_19:
        /* <DEDUP_REMOVED lines=14> */
.L_x_94:


//--------------------- .text._Z7softmaxPfii      --------------------------
	.section	.text._Z7softmaxPfii,"ax",@progbits
	.align	128
        .global         _Z7softmaxPfii
        .type           _Z7softmaxPfii,@function
        .size           _Z7softmaxPfii,(.L_x_91 - _Z7softmaxPfii)
        .other          _Z7softmaxPfii,@"STO_CUDA_ENTRY STV_DEFAULT"
_Z7softmaxPfii:
.text._Z7softmaxPfii:
[----:B------:R-:W-:Y:S08]  /*0000*/  LDC R1, c[0x0][0x37c] ;  /* 0x0000df00ff017b82 */ /* 0x000ff00000000800 */
[----:B------:R-:W0:Y:S08]  /*0010*/  S2UR UR4, SR_CTAID.X ;  /* 0x00000000000479c3 */ /* 0x000e300000002500 */
[----:B------:R-:W0:Y:S02]  /*0020*/  LDC R0, c[0x0][0x38c] ;  /* 0x0000e300ff007b82 */ /* 0x000e240000000800 */
[----:B0-----:R-:W-:-:S13]  /*0030*/  ISETP.LE.AND P0, PT, R0, UR4, PT ;  /* 0x0000000400007c0c */ /* 0x001fda000bf03270 */
[----:B------:R-:W-:Y:S05]  /*0040*/  @P0 EXIT ;  /* 0x000000000000094d */ /* 0x000fea0003800000 */
[----:B------:R-:W0:Y:S01]  /*0050*/  LDC R3, c[0x0][0x388] ;  /* 0x0000e200ff037b82 */ /* 0x000e220000000800 */
[----:B------:R-:W1:Y:S07]  /*0060*/  LDCU.64 UR8, c[0x0][0x358] ;  /* 0x00006b00ff0877ac */ /* 0x000e6e0008000a00 */
[----:B------:R-:W2:Y:S01]  /*0070*/  LDC.64 R6, c[0x0][0x380] ;  /* 0x0000e000ff067b82 */ /* 0x000ea20000000a00 */
[----:B0-----:R-:W-:-:S04]  /*0080*/  IMAD R2, R3, UR4, RZ ;  /* 0x0000000403027c24 */ /* 0x001fc8000f8e02ff */
[----:B--2---:R-:W-:-:S05]  /*0090*/  IMAD.WIDE R4, R2, 0x4, R6 ;  /* 0x0000000402047825 */ /* 0x004fca00078e0206 */
[----:B-1----:R0:W5:Y:S01]  /*00a0*/  LDG.E R0, desc[UR8][R4.64] ;  /* 0x0000000804007981 */ /* 0x002162000c1e1900 */
[----:B------:R-:W-:-:S13]  /*00b0*/  ISETP.GE.AND P0, PT, R3, 0x2, PT ;  /* 0x000000020300780c */ /* 0x000fda0003f06270 */
[----:B0-----:R-:W-:Y:S05]  /*00c0*/  @!P0 BRA `(.L_x_20) ;  /* 0x0000000400a88947 */ /* 0x001fea0003800000 */
[C---:B------:R-:W-:Y:S01]  /*00d0*/  IADD3 R4, PT, PT, R3.reuse, -0x2, RZ ;  /* 0xfffffffe03047810 */ /* 0x040fe20007ffe0ff */
[----:B------:R-:W-:Y:S01]  /*00e0*/  UMOV UR4, 0x1 ;  /* 0x0000000100047882 */ /* 0x000fe20000000000 */
[----:B------:R-:W-:Y:S02]  /*00f0*/  IADD3 R3, PT, PT, R3, -0x1, RZ ;  /* 0xffffffff03037810 */ /* 0x000fe40007ffe0ff */
[----:B------:R-:W-:Y:S02]  /*0100*/  ISETP.GE.U32.AND P0, PT, R4, 0xf, PT ;  /* 0x0000000f0400780c */ /* 0x000fe40003f06070 */
[----:B------:R-:W-:-:S11]  /*0110*/  LOP3.LUT R19, R3, 0xf, RZ, 0xc0, !PT ;  /* 0x0000000f03137812 */ /* 0x000fd600078ec0ff */
[----:B------:R-:W-:Y:S05]  /*0120*/  @!P0 BRA `(.L_x_21) ;  /* 0x00000000009c8947 */ /* 0x000fea0003800000 */
[----:B------:R-:W-:Y:S01]  /*0130*/  IADD3 R5, PT, PT, R2, 0x1, RZ ;  /* 0x0000000102057810 */ /* 0x000fe20007ffe0ff */
[----:B------:R-:W-:-:S04]  /*0140*/  UMOV UR4, URZ ;  /* 0x000000ff00047c82 */ /* 0x000fc80008000000 */
[----:B------:R-:W-:Y:S01]  /*0150*/  IMAD.WIDE.U32 R4, R5, 0x4, R6 ;  /* 0x0000000405047825 */ /* 0x000fe200078e0006 */
[----:B------:R-:W-:Y:S02]  /*0160*/  LOP3.LUT R6, R3, 0xfffffff0, RZ, 0xc0, !PT ;  /* 0xfffffff003067812 */ /* 0x000fe400078ec0ff */
[----:B------:R-:W-:Y:S02]  /*0170*/  IADD3 R12, P0, PT, R4, 0x20, RZ ;  /* 0x00000020040c7810 */ /* 0x000fe40007f1e0ff */
[----:B------:R-:W-:Y:S02]  /*0180*/  IADD3 R6, PT, PT, -R6, RZ, RZ ;  /* 0x000000ff06067210 */ /* 0x000fe40007ffe1ff */
[----:B------:R-:W-:-:S09]  /*0190*/  IADD3.X R5, PT, PT, RZ, R5, RZ, P0, !PT ;  /* 0x00000005ff057210 */ /* 0x000fd200007fe4ff */
.L_x_22:
[----:B------:R-:W-:-:S05]  /*01a0*/  MOV R4, R12 ;  /* 0x0000000c00047202 */ /* 0x000fca0000000f00 */
[----:B------:R-:W2:Y:S04]  /*01b0*/  LDG.E R11, desc[UR8][R4.64+-0x20] ;  /* 0xffffe008040b7981 */ /* 0x000ea8000c1e1900 */
[----:B------:R-:W2:Y:S04]  /*01c0*/  LDG.E R12, desc[UR8][R4.64+-0x1c] ;  /* 0xffffe408040c7981 */ /* 0x000ea8000c1e1900 */
[----:B------:R-:W3:Y:S04]  /*01d0*/  LDG.E R14, desc[UR8][R4.64+-0x18] ;  /* 0xffffe808040e7981 */ /* 0x000ee8000c1e1900 */
[----:B------:R-:W3:Y:S04]  /*01e0*/  LDG.E R13, desc[UR8][R4.64+-0x14] ;  /* 0xffffec08040d7981 */ /* 0x000ee8000c1e1900 */
[----:B------:R-:W4:Y:S04]  /*01f0*/  LDG.E R16, desc[UR8][R4.64+-0x10] ;  /* 0xfffff00804107981 */ /* 0x000f28000c1e1900 */
        /* <DEDUP_REMOVED lines=10> */
[----:B------:R0:W4:Y:S01]  /*02a0*/  LDG.E R7, desc[UR8][R4.64+0x1c] ;  /* 0x00001c0804077981 */ /* 0x000122000c1e1900 */
[----:B------:R-:W-:Y:S01]  /*02b0*/  IADD3 R6, PT, PT, R6, 0x10, RZ ;  /* 0x0000001006067810 */ /* 0x000fe20007ffe0ff */
[----:B------:R-:W-:-:S03]  /*02c0*/  UIADD3 UR4, UPT, UPT, UR4, 0x10, URZ ;  /* 0x0000001004047890 */ /* 0x000fc6000fffe0ff */
[----:B------:R-:W-:Y:S02]  /*02d0*/  ISETP.NE.AND P0, PT, R6, RZ, PT ;  /* 0x000000ff0600720c */ /* 0x000fe40003f05270 */
[----:B--2--5:R-:W-:Y:S02]  /*02e0*/  FMNMX3 R11, R0, R11, R12, !PT ;  /* 0x0000000b000b7276 */ /* 0x024fe4000780000c */
[----:B------:R-:W-:-:S04]  /*02f0*/  IADD3 R12, P1, PT, R4, 0x40, RZ ;  /* 0x00000040040c7810 */ /* 0x000fc80007f3e0ff */
[----:B0-----:R-:W-:Y:S02]  /*0300*/  IADD3.X R5, PT, PT, RZ, R5, RZ, P1, !PT ;  /* 0x00000005ff057210 */ /* 0x001fe40000ffe4ff */
[----:B---3--:R-:W-:-:S04]  /*0310*/  FMNMX3 R11, R11, R14, R13, !PT ;  /* 0x0000000e0b0b7276 */ /* 0x008fc8000780000d */
[----:B----4-:R-:W-:-:S04]  /*0320*/  FMNMX3 R11, R11, R16, R15, !PT ;  /* 0x000000100b0b7276 */ /* 0x010fc8000780000f */
[----:B------:R-:W-:-:S04]  /*0330*/  FMNMX3 R11, R11, R18, R17, !PT ;  /* 0x000000120b0b7276 */ /* 0x000fc80007800011 */
[----:B------:R-:W-:-:S04]  /*0340*/  FMNMX3 R11, R11, R20, R21, !PT ;  /* 0x000000140b0b7276 */ /* 0x000fc80007800015 */
[----:B------:R-:W-:-:S04]  /*0350*/  FMNMX3 R11, R11, R22, R23, !PT ;  /* 0x000000160b0b7276 */ /* 0x000fc80007800017 */
[----:B------:R-:W-:-:S04]  /*0360*/  FMNMX3 R9, R11, R9, R10, !PT ;  /* 0x000000090b097276 */ /* 0x000fc8000780000a */
[----:B------:R-:W-:Y:S01]  /*0370*/  FMNMX3 R0, R9, R8, R7, !PT ;  /* 0x0000000809007276 */ /* 0x000fe20007800007 */
[----:B------:R-:W-:Y:S06]  /*0380*/  @P0 BRA `(.L_x_22) ;  /* 0xfffffffc00840947 */ /* 0x000fec000383ffff */
[----:B------:R-:W-:-:S12]  /*0390*/  UIADD3 UR4, UPT, UPT, UR4, 0x1, URZ ;  /* 0x0000000104047890 */ /* 0x000fd8000fffe0ff */
.L_x_21:
[----:B------:R-:W-:-:S13]  /*03a0*/  ISETP.NE.AND P0, PT, R19, RZ, PT ;  /* 0x000000ff1300720c */ /* 0x000fda0003f05270 */
[----:B------:R-:W-:Y:S05]  /*03b0*/  @!P0 BRA `(.L_x_20) ;  /* 0x0000000000ec8947 */ /* 0x000fea0003800000 */
[----:B------:R-:W-:Y:S02]  /*03c0*/  ISETP.GE.U32.AND P0, PT, R19, 0x8, PT ;  /* 0x000000081300780c */ /* 0x000fe40003f06070 */
[----:B------:R-:W-:-:S04]  /*03d0*/  LOP3.LUT R15, R3, 0x7, RZ, 0xc0, !PT ;  /* 0x00000007030f7812 */ /* 0x000fc800078ec0ff */
[----:B------:R-:W-:-:S07]  /*03e0*/  ISETP.NE.AND P1, PT, R15, RZ, PT ;  /* 0x000000ff0f00720c */ /* 0x000fce0003f25270 */
[----:B------:R-:W-:Y:S06]  /*03f0*/  @!P0 BRA `(.L_x_23) ;  /* 0x0000000000548947 */ /* 0x000fec0003800000 */
[----:B------:R-:W0:Y:S01]  /*0400*/  LDC.64 R10, c[0x0][0x380] ;  /* 0x0000e000ff0a7b82 */ /* 0x000e220000000a00 */
[C---:B------:R-:W-:Y:S02]  /*0410*/  IADD3 R8, P0, PT, R2.reuse, UR4, RZ ;  /* 0x0000000402087c10 */ /* 0x040fe4000ff1e0ff */
[----:B------:R-:W-:Y:S02]  /*0420*/  IADD3 R5, PT, PT, R2, UR4, RZ ;  /* 0x0000000402057c10 */ /* 0x000fe4000fffe0ff */
[----:B------:R-:W-:-:S03]  /*0430*/  IADD3.X R9, PT, PT, RZ, RZ, RZ, P0, !PT ;  /* 0x000000ffff097210 */ /* 0x000fc600007fe4ff */
[----:B------:R-:W1:Y:S01]  /*0440*/  LDC.64 R6, c[0x0][0x380] ;  /* 0x0000e000ff067b82 */ /* 0x000e620000000a00 */
[----:B0-----:R-:W-:Y:S01]  /*0450*/  LEA R4, P0, R8, R10, 0x2 ;  /* 0x0000000a08047211 */ /* 0x001fe200078010ff */
[----:B-1----:R-:W-:-:S03]  /*0460*/  IMAD.WIDE.U32 R6, R5, 0x4, R6 ;  /* 0x0000000405067825 */ /* 0x002fc600078e0006 */
[----:B------:R-:W-:-:S03]  /*0470*/  LEA.HI.X R5, R8, R11, R9, 0x2, P0 ;  /* 0x0000000b08057211 */ /* 0x000fc600000f1409 */
[----:B------:R-:W2:Y:S04]  /*0480*/  LDG.E R7, desc[UR8][R6.64] ;  /* 0x0000000806077981 */ /* 0x000ea8000c1e1900 */
[----:B------:R-:W2:Y:S04]  /*0490*/  LDG.E R8, desc[UR8][R4.64+0x4] ;  /* 0x0000040804087981 */ /* 0x000ea8000c1e1900 */
[----:B------:R-:W3:Y:S04]  /*04a0*/  LDG.E R9, desc[UR8][R4.64+0x8] ;  /* 0x0000080804097981 */ /* 0x000ee8000c1e1900 */
[----:B------:R-:W3:Y:S04]  /*04b0*/  LDG.E R10, desc[UR8][R4.64+0xc] ;  /* 0x00000c08040a7981 */ /* 0x000ee8000c1e1900 */
[----:B------:R-:W4:Y:S04]  /*04c0*/  LDG.E R11, desc[UR8][R4.64+0x10] ;  /* 0x00001008040b7981 */ /* 0x000f28000c1e1900 */
[----:B------:R-:W4:Y:S04]  /*04d0*/  LDG.E R12, desc[UR8][R4.64+0x14] ;  /* 0x00001408040c7981 */ /* 0x000f28000c1e1900 */
[----:B------:R-:W4:Y:S04]  /*04e0*/  LDG.E R13, desc[UR8][R4.64+0x18] ;  /* 0x00001808040d7981 */ /* 0x000f28000c1e1900 */
[----:B------:R-:W4:Y:S01]  /*04f0*/  LDG.E R14, desc[UR8][R4.64+0x1c] ;  /* 0x00001c08040e7981 */ /* 0x000f22000c1e1900 */
[----:B------:R-:W-:Y:S01]  /*0500*/  UIADD3 UR4, UPT, UPT, UR4, 0x8, URZ ;  /* 0x0000000804047890 */ /* 0x000fe2000fffe0ff */
[----:B--2--5:R-:W-:-:S04]  /*0510*/  FMNMX3 R8, R0, R7, R8, !PT ;  /* 0x0000000700087276 */ /* 0x024fc80007800008 */
[----:B---3--:R-:W-:-:S04]  /*0520*/  FMNMX3 R8, R8, R9, R10, !PT ;  /* 0x0000000908087276 */ /* 0x008fc8000780000a */
[----:B----4-:R-:W-:-:S04]  /*0530*/  FMNMX3 R8, R8, R11, R12, !PT ;  /* 0x0000000b08087276 */ /* 0x010fc8000780000c */
[----:B------:R-:W-:-:S07]  /*0540*/  FMNMX3 R0, R8, R13, R14, !PT ;  /* 0x0000000d08007276 */ /* 0x000fce000780000e */
.L_x_23:
        /* <DEDUP_REMOVED lines=16> */
[----:B------:R-:W3:Y:S01]  /*0650*/  LDG.E R10, desc[UR8][R6.64+0xc] ;  /* 0x00000c08060a7981 */ /* 0x000ee2000c1e1900 */
[----:B------:R-:W-:Y:S01]  /*0660*/  UIADD3 UR4, UPT, UPT, UR4, 0x4, URZ ;  /* 0x0000000404047890 */ /* 0x000fe2000fffe0ff */
[----:B--2--5:R-:W-:-:S04]  /*0670*/  FMNMX3 R0, R0, R5, R8, !PT ;  /* 0x0000000500007276 */ /* 0x024fc80007800008 */
[----:B---3--:R-:W-:-:S07]  /*0680*/  FMNMX3 R0, R0, R9, R10, !PT ;  /* 0x0000000900007276 */ /* 0x008fce000780000a */
.L_x_24:
[----:B------:R-:W-:Y:S05]  /*0690*/  @!P1 BRA `(.L_x_20) ;  /* 0x0000000000349947 */ /* 0x000fea0003800000 */
[----:B------:R-:W0:Y:S01]  /*06a0*/  LDC.64 R4, c[0x0][0x380] ;  /* 0x0000e000ff047b82 */ /* 0x000e220000000a00 */
[----:B------:R-:W-:Y:S02]  /*06b0*/  IADD3 R7, PT, PT, R2, UR4, RZ ;  /* 0x0000000402077c10 */ /* 0x000fe4000fffe0ff */
[----:B------:R-:W-:-:S03]  /*06c0*/  IADD3 R3, PT, PT, -R3, RZ, RZ ;  /* 0x000000ff03037210 */ /* 0x000fc60007ffe1ff */
[----:B0-----:R-:W-:-:S05]  /*06d0*/  IMAD.WIDE.U32 R4, R7, 0x4, R4 ;  /* 0x0000000407047825 */ /* 0x001fca00078e0004 */
[----:B------:R-:W-:-:S07]  /*06e0*/  MOV R7, R5 ;  /* 0x0000000500077202 */ /* 0x000fce0000000f00 */
.L_x_25:
[----:B------:R-:W-:-:S06]  /*06f0*/  MOV R5, R7 ;  /* 0x0000000700057202 */ /* 0x000fcc0000000f00 */
[----:B------:R0:W2:Y:S01]  /*0700*/  LDG.E R5, desc[UR8][R4.64] ;  /* 0x0000000804057981 */ /* 0x0000a2000c1e1900 */
[----:B------:R-:W-:-:S04]  /*0710*/  IADD3 R3, PT, PT, R3, 0x1, RZ ;  /* 0x0000000103037810 */ /* 0x000fc80007ffe0ff */
[----:B------:R-:W-:Y:S02]  /*0720*/  ISETP.NE.AND P0, PT, R3, RZ, PT ;  /* 0x000000ff0300720c */ /* 0x000fe40003f05270 */
[----:B0-----:R-:W-:-:S04]  /*0730*/  IADD3 R4, P1, PT, R4, 0x4, RZ ;  /* 0x0000000404047810 */ /* 0x001fc80007f3e0ff */
[----:B------:R-:W-:Y:S02]  /*0740*/  IADD3.X R7, PT, PT, RZ, R7, RZ, P1, !PT ;  /* 0x00000007ff077210 */ /* 0x000fe40000ffe4ff */
[----:B--2--5:R-:W-:-:S05]  /*0750*/  FMNMX R0, R5, R0, !PT ;  /* 0x0000000005007209 */ /* 0x024fca0007800000 */
[----:B------:R-:W-:Y:S05]  /*0760*/  @P0 BRA `(.L_x_25) ;  /* 0xfffffffc00e00947 */ /* 0x000fea000383ffff */
.L_x_20:
[----:B------:R-:W0:Y:S01]  /*0770*/  LDCU UR5, c[0x0][0x388] ;  /* 0x00007100ff0577ac */ /* 0x000e220008000800 */
[----:B------:R-:W-:Y:S01]  /*0780*/  HFMA2 R3, -RZ, RZ, 0, 0 ;  /* 0x00000000ff037431 */ /* 0x000fe200000001ff */
[----:B0-----:R-:W-:-:S09]  /*0790*/  UISETP.GE.AND UP0, UPT, UR5, 0x1, UPT ;  /* 0x000000010500788c */ /* 0x001fd2000bf06270 */
[----:B------:R-:W-:Y:S05]  /*07a0*/  BRA.U !UP0, `(.L_x_26) ;  /* 0x0000000d08c47547 */ /* 0x000fea000b800000 */
[----:B------:R-:W-:Y:S01]  /*07b0*/  UISETP.GE.U32.AND UP1, UPT, UR5, 0x8, UPT ;  /* 0x000000080500788c */ /* 0x000fe2000bf26070 */
[----:B------:R-:W-:Y:S01]  /*07c0*/  MOV R3, RZ ;  /* 0x000000ff00037202 */ /* 0x000fe20000000f00 */
[----:B------:R-:W-:Y:S01]  /*07d0*/  ULOP3.LUT UR6, UR5, 0x7, URZ, 0xc0, !UPT ;  /* 0x0000000705067892 */ /* 0x000fe2000f8ec0ff */
[----:B------:R-:W-:-:S03]  /*07e0*/  UMOV UR4, URZ ;  /* 0x000000ff00047c82 */ /* 0x000fc60008000000 */
[----:B------:R-:W-:-:S03]  /*07f0*/  UISETP.NE.AND UP0, UPT, UR6, URZ, UPT ;  /* 0x000000ff0600728c */ /* 0x000fc6000bf05270 */
[----:B------:R-:W-:Y:S08]  /*0800*/  BRA.U !UP1, `(.L_x_27) ;  /* 0x0000000509c07547 */ /* 0x000ff0000b800000 */
[----:B------:R-:W0:Y:S01]  /*0810*/  LDC.64 R4, c[0x0][0x380] ;  /* 0x0000e000ff047b82 */ /* 0x000e220000000a00 */
[----:B------:R-:W-:Y:S01]  /*0820*/  ULOP3.LUT UR4, UR5, 0x7ffffff8, URZ, 0xc0, !UPT ;  /* 0x7ffffff805047892 */ /* 0x000fe2000f8ec0ff */
[----:B------:R-:W-:-:S03]  /*0830*/  MOV R3, RZ ;  /* 0x000000ff00037202 */ /* 0x000fc60000000f00 */
[----:B------:R-:W-:Y:S01]  /*0840*/  UIADD3 UR5, UPT, UPT, -UR4, URZ, URZ ;  /* 0x000000ff04057290 */ /* 0x000fe2000fffe1ff */
[----:B0-----:R-:W-:-:S03]  /*0850*/  IMAD.WIDE.U32 R4, R2, 0x4, R4 ;  /* 0x0000000402047825 */ /* 0x001fc600078e0004 */
[----:B------:R-:W-:-:S04]  /*0860*/  IADD3 R8, P0, PT, R4, 0x10, RZ ;  /* 0x0000001004087810 */ /* 0x000fc80007f1e0ff */
[----:B------:R-:W-:-:S09]  /*0870*/  IADD3.X R7, PT, PT, RZ, R5, RZ, P0, !PT ;  /* 0x00000005ff077210 */ /* 0x000fd200007fe4ff */
.L_x_28:
[----:B--2---:R-:W-:Y:S02]  /*0880*/  MOV R4, R8 ;  /* 0x0000000800047202 */ /* 0x004fe40000000f00 */
[----:B------:R-:W-:-:S05]  /*0890*/  MOV R5, R7 ;  /* 0x0000000700057202 */ /* 0x000fca0000000f00 */
[----:B------:R-:W2:Y:S04]  /*08a0*/  LDG.E R7, desc[UR8][R4.64+-0x10] ;  /* 0xfffff00804077981 */ /* 0x000ea8000c1e1900 */
[----:B------:R-:W3:Y:S04]  /*08b0*/  LDG.E R25, desc[UR8][R4.64+-0xc] ;  /* 0xfffff40804197981 */ /* 0x000ee8000c1e1900 */
[----:B------:R-:W4:Y:S04]  /*08c0*/  LDG.E R21, desc[UR8][R4.64+-0x8] ;  /* 0xfffff80804157981 */ /* 0x000f28000c1e1900 */
[----:B------:R-:W4:Y:S04]  /*08d0*/  LDG.E R23, desc[UR8][R4.64+-0x4] ;  /* 0xfffffc0804177981 */ /* 0x000f28000c1e1900 */
[----:B------:R-:W4:Y:S04]  /*08e0*/  LDG.E R11, desc[UR8][R4.64] ;  /* 0x00000008040b7981 */ /* 0x000f28000c1e1900 */
[----:B------:R-:W4:Y:S04]  /*08f0*/  LDG.E R15, desc[UR8][R4.64+0x4] ;  /* 0x00000408040f7981 */ /* 0x000f28000c1e1900 */
[----:B------:R-:W4:Y:S04]  /*0900*/  LDG.E R19, desc[UR8][R4.64+0x8] ;  /* 0x0000080804137981 */ /* 0x000f28000c1e1900 */
[----:B------:R-:W4:Y:S01]  /*0910*/  LDG.E R17, desc[UR8][R4.64+0xc] ;  /* 0x00000c0804117981 */ /* 0x000f22000c1e1900 */
[----:B------:R-:W-:Y:S01]  /*0920*/  HFMA2 R12, -RZ, RZ, 0.96630859375, -0.0022525787353515625 ;  /* 0x3bbb989dff0c7431 */ /* 0x000fe200000001ff */
[----:B------:R-:W-:Y:S01]  /*0930*/  MOV R13, 0x437c0000 ;  /* 0x437c0000000d7802 */ /* 0x000fe20000000f00 */
[----:B------:R-:W-:-:S04]  /*0940*/  UIADD3 UR5, UPT, UPT, UR5, 0x8, URZ ;  /* 0x0000000805057890 */ /* 0x000fc8000fffe0ff */
[----:B------:R-:W-:Y:S01]  /*0950*/  UISETP.NE.AND UP1, UPT, UR5, URZ, UPT ;  /* 0x000000ff0500728c */ /* 0x000fe2000bf25270 */
[----:B--2--5:R-:W-:-:S04]  /*0960*/  FADD R7, R7, -R0 ;  /* 0x8000000007077221 */ /* 0x024fc80000000000 */
[----:B------:R-:W-:Y:S01]  /*0970*/  FFMA.SAT R6, R7, R12, 0.5 ;  /* 0x3f00000007067423 */ /* 0x000fe2000000200c */
[----:B---3--:R-:W-:-:S03]  /*0980*/  FADD R25, R25, -R0 ;  /* 0x8000000019197221 */ /* 0x008fc60000000000 */
[-C--:B------:R-:W-:Y:S01]  /*0990*/  FFMA.RM R9, R6, R13.reuse, 12582913 ;  /* 0x4b40000106097423 */ /* 0x080fe2000000400d */
[-C--:B------:R-:W-:Y:S01]  /*09a0*/  FFMA.SAT R6, R25, R12.reuse, 0.5 ;  /* 0x3f00000019067423 */ /* 0x080fe2000000200c */
[--C-:B----4-:R-:W-:Y:S02]  /*09b0*/  FADD R21, R21, -R0.reuse ;  /* 0x8000000015157221 */ /* 0x110fe40000000000 */
[----:B------:R-:W-:Y:S01]  /*09c0*/  FADD R8, R9, -12583039 ;  /* 0xcb40007f09087421 */ /* 0x000fe20000000000 */
[-C--:B------:R-:W-:Y:S01]  /*09d0*/  FFMA.RM R6, R6, R13.reuse, 12582913 ;  /* 0x4b40000106067423 */ /* 0x080fe2000000400d */
[-C--:B------:R-:W-:Y:S01]  /*09e0*/  FFMA.SAT R14, R21, R12.reuse, 0.5 ;  /* 0x3f000000150e7423 */ /* 0x080fe2000000200c */
[----:B------:R-:W-:Y:S01]  /*09f0*/  FADD R23, R23, -R0 ;  /* 0x8000000017177221 */ /* 0x000fe20000000000 */
[----:B------:R-:W-:Y:S01]  /*0a00*/  FFMA R8, R7, 1.4426950216293334961, -R8 ;  /* 0x3fb8aa3b07087823 */ /* 0x000fe20000000808 */
[C---:B------:R-:W-:Y:S01]  /*0a10*/  FADD R10, R6.reuse, -12583039 ;  /* 0xcb40007f060a7421 */ /* 0x040fe20000000000 */
[----:B------:R-:W-:Y:S01]  /*0a20*/  SHF.L.U32 R6, R6, 0x17, RZ ;  /* 0x0000001706067819 */ /* 0x000fe200000006ff */
[----:B------:R-:W-:Y:S01]  /*0a30*/  FFMA.SAT R18, R23, R12, 0.5 ;  /* 0x3f00000017127423 */ /* 0x000fe2000000200c */
[----:B------:R-:W-:Y:S01]  /*0a40*/  FFMA R8, R7, 1.925963033500011079e-08, R8 ;  /* 0x32a5706007087823 */ /* 0x000fe20000000008 */
[----:B------:R-:W-:Y:S01]  /*0a50*/  FFMA.RM R7, R14, R13, 12582913 ;  /* 0x4b4000010e077423 */ /* 0x000fe2000000400d */
[----:B------:R-:W-:-:S03]  /*0a60*/  FFMA R10, R25, 1.4426950216293334961, -R10 ;  /* 0x3fb8aa3b190a7823 */ /* 0x000fc6000000080a */
[----:B------:R-:W-:Y:S01]  /*0a70*/  FADD R14, R7, -12583039 ;  /* 0xcb40007f070e7421 */ /* 0x000fe20000000000 */
[----:B------:R-:W-:Y:S01]  /*0a80*/  FFMA R16, R25, 1.925963033500011079e-08, R10 ;  /* 0x32a5706019107823 */ /* 0x000fe2000000000a */
[----:B------:R-:W-:Y:S01]  /*0a90*/  FADD R25, R11, -R0 ;  /* 0x800000000b197221 */ /* 0x000fe20000000000 */
[-C--:B------:R-:W-:Y:S01]  /*0aa0*/  FFMA.RM R10, R18, R13.reuse, 12582913 ;  /* 0x4b400001120a7423 */ /* 0x080fe2000000400d */
[----:B------:R-:W-:Y:S01]  /*0ab0*/  FFMA R14, R21, 1.4426950216293334961, -R14 ;  /* 0x3fb8aa3b150e7823 */ /* 0x000fe2000000080e */
[----:B------:R-:W0:Y:S01]  /*0ac0*/  MUFU.EX2 R8, R8 ;  /* 0x0000000800087308 */ /* 0x000e220000000800 */
[----:B------:R-:W-:Y:S01]  /*0ad0*/  FFMA.SAT R22, R25, R12, 0.5 ;  /* 0x3f00000019167423 */ /* 0x000fe2000000200c */
[----:B------:R-:W-:Y:S01]  /*0ae0*/  FADD R18, R10, -12583039 ;  /* 0xcb40007f0a127421 */ /* 0x000fe20000000000 */
[----:B------:R-:W-:Y:S01]  /*0af0*/  FFMA R20, R21, 1.925963033500011079e-08, R14 ;  /* 0x32a5706015147823 */ /* 0x000fe2000000000e */
[----:B------:R-:W-:Y:S01]  /*0b00*/  FADD R21, R15, -R0 ;  /* 0x800000000f157221 */ /* 0x000fe20000000000 */
[----:B------:R-:W-:Y:S01]  /*0b10*/  FFMA.RM R14, R22, R13, 12582913 ;  /* 0x4b400001160e7423 */ /* 0x000fe2000000400d */
[----:B------:R-:W-:-:S02]  /*0b20*/  FFMA R18, R23, 1.4426950216293334961, -R18 ;  /* 0x3fb8aa3b17127823 */ /* 0x000fc40000000812 */
[-C--:B------:R-:W-:Y:S01]  /*0b30*/  FFMA.SAT R26, R21, R12.reuse, 0.5 ;  /* 0x3f000000151a7423 */ /* 0x080fe2000000200c */
[----:B------:R-:W-:Y:S01]  /*0b40*/  FADD R24, R14, -12583039 ;  /* 0xcb40007f0e187421 */ /* 0x000fe20000000000 */
[----:B------:R-:W-:Y:S01]  /*0b50*/  FFMA R22, R23, 1.925963033500011079e-08, R18 ;  /* 0x32a5706017167823 */ /* 0x000fe20000000012 */
[----:B------:R-:W-:Y:S01]  /*0b60*/  FADD R23, R19, -R0 ;  /* 0x8000000013177221 */ /* 0x000fe20000000000 */
[-C--:B------:R-:W-:Y:S01]  /*0b70*/  FFMA.RM R18, R26, R13.reuse, 12582913 ;  /* 0x4b4000011a127423 */ /* 0x080fe2000000400d */
[----:B------:R-:W-:Y:S01]  /*0b80*/  FFMA R24, R25, 1.4426950216293334961, -R24 ;  /* 0x3fb8aa3b19187823 */ /* 0x000fe20000000818 */
[----:B------:R-:W1:Y:S01]  /*0b90*/  MUFU.EX2 R11, R16 ;  /* 0x00000010000b7308 */ /* 0x000e620000000800 */
[-C--:B------:R-:W-:Y:S01]  /*0ba0*/  FFMA.SAT R28, R23, R12.reuse, 0.5 ;  /* 0x3f000000171c7423 */ /* 0x080fe2000000200c */
[----:B------:R-:W-:Y:S01]  /*0bb0*/  FADD R26, R18, -12583039 ;  /* 0xcb40007f121a7421 */ /* 0x000fe20000000000 */
[----:B------:R-:W-:Y:S01]  /*0bc0*/  FFMA R24, R25, 1.925963033500011079e-08, R24 ;  /* 0x32a5706019187823 */ /* 0x000fe20000000018 */
[----:B------:R-:W-:Y:S01]  /*0bd0*/  FADD R25, R17, -R0 ;  /* 0x8000000011197221 */ /* 0x000fe20000000000 */
[-C--:B------:R-:W-:Y:S01]  /*0be0*/  FFMA.RM R19, R28, R13.reuse, 12582913 ;  /* 0x4b4000011c137423 */ /* 0x080fe2000000400d */
[----:B------:R-:W-:Y:S01]  /*0bf0*/  FFMA R26, R21, 1.4426950216293334961, -R26 ;  /* 0x3fb8aa3b151a7823 */ /* 0x000fe2000000081a */
[----:B------:R-:W-:Y:S01]  /*0c00*/  SHF.L.U32 R14, R14, 0x17, RZ ;  /* 0x000000170e0e7819 */ /* 0x000fe200000006ff */
[----:B------:R-:W-:Y:S01]  /*0c10*/  FFMA.SAT R28, R25, R12, 0.5 ;  /* 0x3f000000191c7423 */ /* 0x000fe2000000200c */
[----:B------:R2:W3:Y:S01]  /*0c20*/  MUFU.EX2 R15, R20 ;  /* 0x00000014000f7308 */ /* 0x0004e20000000800 */
[----:B------:R-:W-:Y:S01]  /*0c30*/  FFMA R12, R21, 1.925963033500011079e-08, R26 ;  /* 0x32a57060150c7823 */ /* 0x000fe2000000001a */
[----:B------:R-:W-:Y:S01]  /*0c40*/  SHF.L.U32 R21, R9, 0x17, RZ ;  /* 0x0000001709157819 */ /* 0x000fe200000006ff */
[----:B------:R-:W-:-:S04]  /*0c50*/  FFMA.RM R13, R28, R13, 12582913 ;  /* 0x4b4000011c0d7423 */ /* 0x000fc8000000400d */
[----:B0-----:R-:W-:Y:S01]  /*0c60*/  FMUL R8, R21, R8 ;  /* 0x0000000815087220 */ /* 0x001fe20000400000 */
[----:B------:R0:W4:Y:S01]  /*0c70*/  MUFU.EX2 R16, R22 ;  /* 0x0000001600107308 */ /* 0x0001220000000800 */
[----:B--2---:R-:W-:Y:S01]  /*0c80*/  FADD R20, R19, -12583039 ;  /* 0xcb40007f13147421 */ /* 0x004fe20000000000 */
[----:B-1----:R-:W-:Y:S01]  /*0c90*/  FMUL R11, R6, R11 ;  /* 0x0000000b060b7220 */ /* 0x002fe20000400000 */
[----:B------:R-:W-:Y:S01]  /*0ca0*/  FADD R6, R8, R3 ;  /* 0x0000000308067221 */ /* 0x000fe20000000000 */
[----:B------:R-:W-:Y:S01]  /*0cb0*/  SHF.L.U32 R21, R18, 0x17, RZ ;  /* 0x0000001712157819 */ /* 0x000fe200000006ff */
[----:B------:R-:W-:Y:S01]  /*0cc0*/  FFMA R20, R23, 1.4426950216293334961, -R20 ;  /* 0x3fb8aa3b17147823 */ /* 0x000fe20000000814 */
[C---:B------:R-:W-:Y:S01]  /*0cd0*/  SHF.L.U32 R18, R13.reuse, 0x17, RZ ;  /* 0x000000170d127819 */ /* 0x040fe200000006ff */
[----:B------:R-:W-:Y:S01]  /*0ce0*/  FADD R6, R6, R11 ;  /* 0x0000000b06067221 */ /* 0x000fe20000000000 */
[----:B------:R-:W1:Y:S01]  /*0cf0*/  MUFU.EX2 R17, R24 ;  /* 0x0000001800117308 */ /* 0x000e620000000800 */
[----:B0-----:R-:W-:Y:S01]  /*0d00*/  FADD R22, R13, -12583039 ;  /* 0xcb40007f0d167421 */ /* 0x001fe20000000000 */
[----:B------:R-:W-:Y:S01]  /*0d10*/  FFMA R23, R23, 1.925963033500011079e-08, R20 ;  /* 0x32a5706017177823 */ /* 0x000fe20000000014 */
[----:B------:R-:W-:Y:S01]  /*0d20*/  SHF.L.U32 R20, R7, 0x17, RZ ;  /* 0x0000001707147819 */ /* 0x000fe200000006ff */
[----:B------:R-:W-:Y:S01]  /*0d30*/  STG.E desc[UR8][R4.64+-0xc], R11 ;  /* 0xfffff40b04007986 */ /* 0x000fe2000c101908 */
[----:B------:R-:W-:Y:S01]  /*0d40*/  FFMA R22, R25, 1.4426950216293334961, -R22 ;  /* 0x3fb8aa3b19167823 */ /* 0x000fe20000000816 */
[----:B------:R-:W-:-:S02]  /*0d50*/  SHF.L.U32 R7, R10, 0x17, RZ ;  /* 0x000000170a077819 */ /* 0x000fc400000006ff */
[----:B------:R-:W0:Y:S01]  /*0d60*/  MUFU.EX2 R12, R12 ;  /* 0x0000000c000c7308 */ /* 0x000e220000000800 */
[----:B------:R-:W-:Y:S01]  /*0d70*/  FFMA R22, R25, 1.925963033500011079e-08, R22 ;  /* 0x32a5706019167823 */ /* 0x000fe20000000016 */
[----:B------:R-:W-:Y:S01]  /*0d80*/  SHF.L.U32 R10, R19, 0x17, RZ ;  /* 0x00000017130a7819 */ /* 0x000fe200000006ff */
[----:B---3--:R-:W-:Y:S01]  /*0d90*/  FMUL R15, R20, R15 ;  /* 0x0000000f140f7220 */ /* 0x008fe20000400000 */
[----:B----4-:R-:W-:Y:S01]  /*0da0*/  FMUL R7, R7, R16 ;  /* 0x0000001007077220 */ /* 0x010fe20000400000 */
[----:B------:R2:W-:Y:S02]  /*0db0*/  STG.E desc[UR8][R4.64+-0x10], R8 ;  /* 0xfffff00804007986 */ /* 0x0005e4000c101908 */
[----:B------:R-:W-:Y:S01]  /*0dc0*/  FADD R6, R6, R15 ;  /* 0x0000000f06067221 */ /* 0x000fe20000000000 */
[----:B------:R-:W3:Y:S01]  /*0dd0*/  MUFU.EX2 R9, R23 ;  /* 0x0000001700097308 */ /* 0x000ee20000000800 */
[----:B-1----:R-:W-:Y:S01]  /*0de0*/  FMUL R17, R14, R17 ;  /* 0x000000110e117220 */ /* 0x002fe20000400000 */
[----:B------:R-:W-:Y:S01]  /*0df0*/  STG.E desc[UR8][R4.64+-0x8], R15 ;  /* 0xfffff80f04007986 */ /* 0x000fe2000c101908 */
[----:B------:R-:W-:-:S03]  /*0e00*/  FADD R6, R6, R7 ;  /* 0x0000000706067221 */ /* 0x000fc60000000000 */
[----:B------:R-:W-:Y:S01]  /*0e10*/  STG.E desc[UR8][R4.64], R17 ;  /* 0x0000001104007986 */ /* 0x000fe2000c101908 */
[----:B------:R-:W-:Y:S01]  /*0e20*/  FADD R6, R6, R17 ;  /* 0x0000001106067221 */ /* 0x000fe20000000000 */
[----:B------:R-:W1:Y:S01]  /*0e30*/  MUFU.EX2 R3, R22 ;  /* 0x0000001600037308 */ /* 0x000e620000000800 */
[----:B0-----:R-:W-:Y:S01]  /*0e40*/  FMUL R21, R21, R12 ;  /* 0x0000000c15157220 */ /* 0x001fe20000400000 */
[----:B--2---:R-:W-:Y:S01]  /*0e50*/  IADD3 R8, P0, PT, R4, 0x20, RZ ;  /* 0x0000002004087810 */ /* 0x004fe20007f1e0ff */
[----:B------:R0:W-:Y:S02]  /*0e60*/  STG.E desc[UR8][R4.64+-0x4], R7 ;  /* 0xfffffc0704007986 */ /* 0x0001e4000c101908 */
[----:B------:R-:W-:Y:S02]  /*0e70*/  FADD R6, R6, R21 ;  /* 0x0000001506067221 */ /* 0x000fe40000000000 */
[----:B------:R2:W-:Y:S01]  /*0e80*/  STG.E desc[UR8][R4.64+0x4], R21 ;  /* 0x0000041504007986 */ /* 0x0005e2000c101908 */
[----:B---3--:R-:W-:-:S04]  /*0e90*/  FMUL R9, R10, R9 ;  /* 0x000000090a097220 */ /* 0x008fc80000400000 */
[----:B------:R-:W-:Y:S01]  /*0ea0*/  FADD R6, R6, R9 ;  /* 0x0000000906067221 */ /* 0x000fe20000000000 */
[----:B------:R2:W-:Y:S01]  /*0eb0*/  STG.E desc[UR8][R4.64+0x8], R9 ;  /* 0x0000080904007986 */ /* 0x0005e2000c101908 */
[----:B0-----:R-:W-:Y:S01]  /*0ec0*/  IADD3.X R7, PT, PT, RZ, R5, RZ, P0, !PT ;  /* 0x00000005ff077210 */ /* 0x001fe200007fe4ff */
[----:B-1----:R-:W-:-:S04]  /*0ed0*/  FMUL R11, R18, R3 ;  /* 0x00000003120b7220 */ /* 0x002fc80000400000 */
[----:B------:R-:W-:Y:S01]  /*0ee0*/  FADD R3, R6, R11 ;  /* 0x0000000b06037221 */ /* 0x000fe20000000000 */
[----:B------:R2:W-:Y:S01]  /*0ef0*/  STG.E desc[UR8][R4.64+0xc], R11 ;  /* 0x00000c0b04007986 */ /* 0x0005e2000c101908 */
[----:B------:R-:W-:Y:S05]  /*0f00*/  BRA.U UP1, `(.L_x_28) ;  /* 0xfffffff9015c7547 */ /* 0x000fea000b83ffff */
.L_x_27:
[----:B------:R-:W-:Y:S05]  /*0f10*/  BRA.U !UP0, `(.L_x_26) ;  /* 0x0000000508e87547 */ /* 0x000fea000b800000 */
[----:B------:R-:W0:Y:S01]  /*0f20*/  LDCU UR5, c[0x0][0x388] ;  /* 0x00007100ff0577ac */ /* 0x000e220008000800 */
[----:B------:R-:W-:Y:S02]  /*0f30*/  UISETP.GE.U32.AND UP0, UPT, UR6, 0x4, UPT ;  /* 0x000000040600788c */ /* 0x000fe4000bf06070 */
[----:B0-----:R-:W-:-:S04]  /*0f40*/  ULOP3.LUT UR7, UR5, 0x3, URZ, 0xc0, !UPT ;  /* 0x0000000305077892 */ /* 0x001fc8000f8ec0ff */
[----:B------:R-:W-:-:S03]  /*0f50*/  UISETP.NE.AND UP1, UPT, UR7, URZ, UPT ;  /* 0x000000ff0700728c */ /* 0x000fc6000bf25270 */
[----:B------:R-:W-:Y:S08]  /*0f60*/  BRA.U !UP0, `(.L_x_29) ;  /* 0x0000000108ec7547 */ /* 0x000ff0000b800000 */
[----:B--2---:R-:W0:Y:S01]  /*0f70*/  LDC.64 R4, c[0x0][0x380] ;  /* 0x0000e000ff047b82 */ /* 0x004e220000000a00 */
[----:B------:R-:W-:-:S05]  /*0f80*/  IADD3 R7, PT, PT, R2, UR4, RZ ;  /* 0x0000000402077c10 */ /* 0x000fca000fffe0ff */
[----:B0-----:R-:W-:-:S05]  /*0f90*/  IMAD.WIDE.U32 R4, R7, 0x4, R4 ;  /* 0x0000000407047825 */ /* 0x001fca00078e0004 */
[----:B------:R-:W2:Y:S01]  /*0fa0*/  LDG.E R7, desc[UR8][R4.64] ;  /* 0x0000000804077981 */ /* 0x000ea2000c1e1900 */
[----:B------:R-:W-:Y:S01]  /*0fb0*/  HFMA2 R9, -RZ, RZ, 0.96630859375, -0.0022525787353515625 ;  /* 0x3bbb989dff097431 */ /* 0x000fe200000001ff */
[----:B------:R-:W-:Y:S02]  /*0fc0*/  MOV R8, 0x437c0000 ;  /* 0x437c000000087802 */ /* 0x000fe40000000f00 */
[----:B------:R-:W-:-:S04]  /*0fd0*/  IADD3 R12, P0, PT, R2, UR4, RZ ;  /* 0x00000004020c7c10 */ /* 0x000fc8000ff1e0ff */
[----:B------:R-:W-:Y:S01]  /*0fe0*/  IADD3.X R14, PT, PT, RZ, RZ, RZ, P0, !PT ;  /* 0x000000ffff0e7210 */ /* 0x000fe200007fe4ff */
[----:B--2--5:R-:W-:-:S04]  /*0ff0*/  FADD R10, R7, -R0 ;  /* 0x80000000070a7221 */ /* 0x024fc80000000000 */
[----:B------:R-:W-:-:S04]  /*1000*/  FFMA.SAT R7, R10, R9, 0.5 ;  /* 0x3f0000000a077423 */ /* 0x000fc80000002009 */
[----:B------:R-:W-:Y:S02]  /*1010*/  FFMA.RM R11, R7, R8, 12582913 ;  /* 0x4b400001070b7423 */ /* 0x000fe40000004008 */
[----:B------:R-:W0:Y:S02]  /*1020*/  LDC.64 R6, c[0x0][0x380] ;  /* 0x0000e000ff067b82 */ /* 0x000e240000000a00 */
[----:B------:R-:W-:-:S04]  /*1030*/  FADD R13, R11, -12583039 ;  /* 0xcb40007f0b0d7421 */ /* 0x000fc80000000000 */
[----:B------:R-:W-:-:S04]  /*1040*/  FFMA R13, R10, 1.4426950216293334961, -R13 ;  /* 0x3fb8aa3b0a0d7823 */ /* 0x000fc8000000080d */
[----:B------:R-:W-:Y:S01]  /*1050*/  FFMA R13, R10, 1.925963033500011079e-08, R13 ;  /* 0x32a570600a0d7823 */ /* 0x000fe2000000000d */
[----:B------:R-:W-:-:S05]  /*1060*/  SHF.L.U32 R10, R11, 0x17, RZ ;  /* 0x000000170b0a7819 */ /* 0x000fca00000006ff */
[----:B------:R-:W1:Y:S01]  /*1070*/  MUFU.EX2 R13, R13 ;  /* 0x0000000d000d7308 */ /* 0x000e620000000800 */
[----:B0-----:R-:W-:-:S04]  /*1080*/  LEA R6, P0, R12, R6, 0x2 ;  /* 0x000000060c067211 */ /* 0x001fc800078010ff */
[----:B------:R-:W-:Y:S01]  /*1090*/  LEA.HI.X R7, R12, R7, R14, 0x2, P0 ;  /* 0x000000070c077211 */ /* 0x000fe200000f140e */
[----:B-1----:R-:W-:-:S05]  /*10a0*/  FMUL R10, R10, R13 ;  /* 0x0000000d0a0a7220 */ /* 0x002fca0000400000 */
[----:B------:R0:W-:Y:S04]  /*10b0*/  STG.E desc[UR8][R4.64], R10 ;  /* 0x0000000a04007986 */ /* 0x0001e8000c101908 */
[----:B------:R-:W2:Y:S04]  /*10c0*/  LDG.E R11, desc[UR8][R6.64+0x4] ;  /* 0x00000408060b7981 */ /* 0x000ea8000c1e1900 */
[----:B------:R-:W3:Y:S04]  /*10d0*/  LDG.E R15, desc[UR8][R6.64+0x8] ;  /* 0x00000808060f7981 */ /* 0x000ee8000c1e1900 */
[----:B------:R-:W4:Y:S01]  /*10e0*/  LDG.E R17, desc[UR8][R6.64+0xc] ;  /* 0x00000c0806117981 */ /* 0x000f22000c1e1900 */
[----:B------:R-:W-:Y:S01]  /*10f0*/  FADD R3, R3, R10 ;  /* 0x0000000a03037221 */ /* 0x000fe20000000000 */
[----:B------:R-:W-:Y:S01]  /*1100*/  UIADD3 UR4, UPT, UPT, UR4, 0x4, URZ ;  /* 0x0000000404047890 */ /* 0x000fe2000fffe0ff */
[--C-:B--2---:R-:W-:Y:S01]  /*1110*/  FADD R12, R11, -R0.reuse ;  /* 0x800000000b0c7221 */ /* 0x104fe20000000000 */
[----:B---3--:R-:W-:-:S03]  /*1120*/  FADD R14, R15, -R0 ;  /* 0x800000000f0e7221 */ /* 0x008fc60000000000 */
[-C--:B------:R-:W-:Y:S01]  /*1130*/  FFMA.SAT R11, R12, R9.reuse, 0.5 ;  /* 0x3f0000000c0b7423 */ /* 0x080fe20000002009 */
[----:B----4-:R-:W-:Y:S01]  /*1140*/  FADD R16, R17, -R0 ;  /* 0x8000000011107221 */ /* 0x010fe20000000000 */
[-C--:B------:R-:W-:Y:S02]  /*1150*/  FFMA.SAT R15, R14, R9.reuse, 0.5 ;  /* 0x3f0000000e0f7423 */ /* 0x080fe40000002009 */
[-C--:B------:R-:W-:Y:S01]  /*1160*/  FFMA.RM R11, R11, R8.reuse, 12582913 ;  /* 0x4b4000010b0b7423 */ /* 0x080fe20000004008 */
[----:B------:R-:W-:Y:S01]  /*1170*/  FFMA.SAT R9, R16, R9, 0.5 ;  /* 0x3f00000010097423 */ /* 0x000fe20000002009 */
[-C--:B------:R-:W-:Y:S02]  /*1180*/  FFMA.RM R15, R15, R8.reuse, 12582913 ;  /* 0x4b4000010f0f7423 */ /* 0x080fe40000004008 */
[C---:B------:R-:W-:Y:S01]  /*1190*/  FADD R13, R11.reuse, -12583039 ;  /* 0xcb40007f0b0d7421 */ /* 0x040fe20000000000 */
[----:B------:R-:W-:Y:S01]  /*11a0*/  SHF.L.U32 R11, R11, 0x17, RZ ;  /* 0x000000170b0b7819 */ /* 0x000fe200000006ff */
[----:B------:R-:W-:Y:S01]  /*11b0*/  FFMA.RM R9, R9, R8, 12582913 ;  /* 0x4b40000109097423 */ /* 0x000fe20000004008 */
[C---:B0-----:R-:W-:Y:S01]  /*11c0*/  FADD R5, R15.reuse, -12583039 ;  /* 0xcb40007f0f057421 */ /* 0x041fe20000000000 */
[----:B------:R-:W-:Y:S01]  /*11d0*/  FFMA R13, R12, 1.4426950216293334961, -R13 ;  /* 0x3fb8aa3b0c0d7823 */ /* 0x000fe2000000080d */
[----:B------:R-:W-:Y:S01]  /*11e0*/  SHF.L.U32 R15, R15, 0x17, RZ ;  /* 0x000000170f0f7819 */ /* 0x000fe200000006ff */
[C---:B------:R-:W-:Y:S01]  /*11f0*/  FADD R17, R9.reuse, -12583039 ;  /* 0xcb40007f09117421 */ /* 0x040fe20000000000 */
[----:B------:R-:W-:Y:S01]  /*1200*/  FFMA R5, R14, 1.4426950216293334961, -R5 ;  /* 0x3fb8aa3b0e057823 */ /* 0x000fe20000000805 */
[----:B------:R-:W-:Y:S01]  /*1210*/  FFMA R13, R12, 1.925963033500011079e-08, R13 ;  /* 0x32a570600c0d7823 */ /* 0x000fe2000000000d */
[----:B------:R-:W-:Y:S01]  /*1220*/  SHF.L.U32 R9, R9, 0x17, RZ ;  /* 0x0000001709097819 */ /* 0x000fe200000006ff */
[----:B------:R-:W-:Y:S01]  /*1230*/  FFMA R17, R16, 1.4426950216293334961, -R17 ;  /* 0x3fb8aa3b10117823 */ /* 0x000fe20000000811 */
[----:B------:R-:W-:Y:S01]  /*1240*/  FFMA R5, R14, 1.925963033500011079e-08, R5 ;  /* 0x32a570600e057823 */ /* 0x000fe20000000005 */
[----:B------:R-:W0:Y:S02]  /*1250*/  MUFU.EX2 R4, R13 ;  /* 0x0000000d00047308 */ /* 0x000e240000000800 */
[----:B------:R-:W-:-:S06]  /*1260*/  FFMA R17, R16, 1.925963033500011079e-08, R17 ;  /* 0x32a5706010117823 */ /* 0x000fcc0000000011 */
[----:B------:R-:W1:Y:S08]  /*1270*/  MUFU.EX2 R8, R5 ;  /* 0x0000000500087308 */ /* 0x000e700000000800 */
[----:B------:R-:W2:Y:S01]  /*1280*/  MUFU.EX2 R12, R17 ;  /* 0x00000011000c7308 */ /* 0x000ea20000000800 */
[----:B0-----:R-:W-:-:S04]  /*1290*/  FMUL R4, R11, R4 ;  /* 0x000000040b047220 */ /* 0x001fc80000400000 */
[----:B------:R-:W-:Y:S01]  /*12a0*/  FADD R3, R3, R4 ;  /* 0x0000000403037221 */ /* 0x000fe20000000000 */
[----:B------:R0:W-:Y:S01]  /*12b0*/  STG.E desc[UR8][R6.64+0x4], R4 ;  /* 0x0000040406007986 */ /* 0x0001e2000c101908 */
[----:B-1----:R-:W-:-:S04]  /*12c0*/  FMUL R8, R15, R8 ;  /* 0x000000080f087220 */ /* 0x002fc80000400000 */
[----:B------:R-:W-:Y:S01]  /*12d0*/  FADD R3, R3, R8 ;  /* 0x0000000803037221 */ /* 0x000fe20000000000 */
[----:B------:R0:W-:Y:S01]  /*12e0*/  STG.E desc[UR8][R6.64+0x8], R8 ;  /* 0x0000080806007986 */ /* 0x0001e2000c101908 */
[----:B--2---:R-:W-:-:S04]  /*12f0*/  FMUL R9, R9, R12 ;  /* 0x0000000c09097220 */ /* 0x004fc80000400000 */
[----:B------:R-:W-:Y:S01]  /*1300*/  FADD R3, R3, R9 ;  /* 0x0000000903037221 */ /* 0x000fe20000000000 */
[----:B------:R0:W-:Y:S06]  /*1310*/  STG.E desc[UR8][R6.64+0xc], R9 ;  /* 0x00000c0906007986 */ /* 0x0001ec000c101908 */
.L_x_29:
[----:B------:R-:W-:Y:S05]  /*1320*/  BRA.U !UP1, `(.L_x_26) ;  /* 0x0000000109e47547 */ /* 0x000fea000b800000 */
[----:B------:R-:W-:Y:S02]  /*1330*/  UISETP.NE.AND UP0, UPT, UR7, 0x1, UPT ;  /* 0x000000010700788c */ /* 0x000fe4000bf05270 */
[----:B------:R-:W-:-:S04]  /*1340*/  ULOP3.LUT UR5, UR5, 0x1, URZ, 0xc0, !UPT ;  /* 0x0000000105057892 */ /* 0x000fc8000f8ec0ff */
[----:B------:R-:W-:-:S03]  /*1350*/  UISETP.NE.U32.AND UP1, UPT, UR5, 0x1, UPT ;  /* 0x000000010500788c */ /* 0x000fc6000bf25070 */
[----:B------:R-:W-:Y:S08]  /*1360*/  BRA.U !UP0, `(.L_x_30) ;  /* 0x00000001088c7547 */ /* 0x000ff0000b800000 */
[----:B0-2---:R-:W0:Y:S01]  /*1370*/  LDC.64 R4, c[0x0][0x380] ;  /* 0x0000e000ff047b82 */ /* 0x005e220000000a00 */
        /* <DEDUP_REMOVED lines=11> */
[C---:B------:R-:W-:Y:S01]  /*1430*/  FADD R11, R9.reuse, -12583039 ;  /* 0xcb40007f090b7421 */ /* 0x040fe20000000000 */
[----:B------:R-:W-:-:S03]  /*1440*/  SHF.L.U32 R9, R9, 0x17, RZ ;  /* 0x0000001709097819 */ /* 0x000fc600000006ff */
[----:B------:R-:W-:-:S04]  /*1450*/  FFMA R11, R8, 1.4426950216293334961, -R11 ;  /* 0x3fb8aa3b080b7823 */ /* 0x000fc8000000080b */
[----:B------:R-:W-:-:S04]  /*1460*/  FFMA R11, R8, 1.925963033500011079e-08, R11 ;  /* 0x32a57060080b7823 */ /* 0x000fc8000000000b */
[----:B------:R-:W1:Y:S01]  /*1470*/  MUFU.EX2 R8, R11 ;  /* 0x0000000b00087308 */ /* 0x000e620000000800 */
[----:B0-----:R-:W-:-:S04]  /*1480*/  LEA R6, P0, R12, R6, 0x2 ;  /* 0x000000060c067211 */ /* 0x001fc800078010ff */
[----:B------:R-:W-:Y:S01]  /*1490*/  LEA.HI.X R7, R12, R7, R14, 0x2, P0 ;  /* 0x000000070c077211 */ /* 0x000fe200000f140e */
[----:B-1----:R-:W-:-:S05]  /*14a0*/  FMUL R8, R9, R8 ;  /* 0x0000000809087220 */ /* 0x002fca0000400000 */
[----:B------:R1:W-:Y:S04]  /*14b0*/  STG.E desc[UR8][R4.64], R8 ;  /* 0x0000000804007986 */ /* 0x0003e8000c101908 */
[----:B------:R-:W2:Y:S01]  /*14c0*/  LDG.E R9, desc[UR8][R6.64+0x4] ;  /* 0x0000040806097981 */ /* 0x000ea2000c1e1900 */
[----:B------:R-:W-:Y:S01]  /*14d0*/  FADD R3, R3, R8 ;  /* 0x0000000803037221 */ /* 0x000fe20000000000 */
[----:B------:R-:W-:Y:S01]  /*14e0*/  UIADD3 UR4, UPT, UPT, UR4, 0x2, URZ ;  /* 0x0000000204047890 */ /* 0x000fe2000fffe0ff */
[----:B--2---:R-:W-:-:S04]  /*14f0*/  FADD R9, R9, -R0 ;  /* 0x8000000009097221 */ /* 0x004fc80000000000 */
[----:B------:R-:W-:-:S04]  /*1500*/  FFMA.SAT R10, R9, R10, 0.5 ;  /* 0x3f000000090a7423 */ /* 0x000fc8000000200a */
[----:B------:R-:W-:-:S04]  /*1510*/  FFMA.RM R10, R10, R13, 12582913 ;  /* 0x4b4000010a0a7423 */ /* 0x000fc8000000400d */
[C---:B------:R-:W-:Y:S01]  /*1520*/  FADD R12, R10.reuse, -12583039 ;  /* 0xcb40007f0a0c7421 */ /* 0x040fe20000000000 */
[----:B------:R-:W-:-:S03]  /*1530*/  SHF.L.U32 R10, R10, 0x17, RZ ;  /* 0x000000170a0a7819 */ /* 0x000fc600000006ff */
[----:B------:R-:W-:-:S04]  /*1540*/  FFMA R12, R9, 1.4426950216293334961, -R12 ;  /* 0x3fb8aa3b090c7823 */ /* 0x000fc8000000080c */
[----:B------:R-:W-:-:S04]  /*1550*/  FFMA R12, R9, 1.925963033500011079e-08, R12 ;  /* 0x32a57060090c7823 */ /* 0x000fc8000000000c */
[----:B------:R-:W0:Y:S02]  /*1560*/  MUFU.EX2 R9, R12 ;  /* 0x0000000c00097308 */ /* 0x000e240000000800 */
[----:B0-----:R-:W-:-:S04]  /*1570*/  FMUL R9, R10, R9 ;  /* 0x000000090a097220 */ /* 0x001fc80000400000 */
[----:B------:R-:W-:Y:S01]  /*1580*/  FADD R3, R3, R9 ;  /* 0x0000000903037221 */ /* 0x000fe20000000000 */
[----:B------:R1:W-:Y:S06]  /*1590*/  STG.E desc[UR8][R6.64+0x4], R9 ;  /* 0x0000040906007986 */ /* 0x0003ec000c101908 */
.L_x_30:
[----:B------:R-:W-:Y:S05]  /*15a0*/  BRA.U UP1, `(.L_x_26) ;  /* 0x0000000101447547 */ /* 0x000fea000b800000 */
[----:B012---:R-:W0:Y:S01]  /*15b0*/  LDC.64 R4, c[0x0][0x380] ;  /* 0x0000e000ff047b82 */ /* 0x007e220000000a00 */
[----:B------:R-:W-:-:S05]  /*15c0*/  IADD3 R7, PT, PT, R2, UR4, RZ ;  /* 0x0000000402077c10 */ /* 0x000fca000fffe0ff */
[----:B0-----:R-:W-:-:S05]  /*15d0*/  IMAD.WIDE.U32 R4, R7, 0x4, R4 ;  /* 0x0000000407047825 */ /* 0x001fca00078e0004 */
[----:B------:R-:W2:Y:S01]  /*15e0*/  LDG.E R7, desc[UR8][R4.64] ;  /* 0x0000000804077981 */ /* 0x000ea2000c1e1900 */
[----:B------:R-:W-:Y:S01]  /*15f0*/  HFMA2 R6, -RZ, RZ, 0.96630859375, -0.0022525787353515625 ;  /* 0x3bbb989dff067431 */ /* 0x000fe200000001ff */
[----:B------:R-:W-:Y:S01]  /*1600*/  MOV R9, 0x437c0000 ;  /* 0x437c000000097802 */ /* 0x000fe20000000f00 */
[----:B--2--5:R-:W-:-:S04]  /*1610*/  FADD R7, R7, -R0 ;  /* 0x8000000007077221 */ /* 0x024fc80000000000 */
        /* <DEDUP_REMOVED lines=10> */
.L_x_26:
[----:B01----:R-:W0:Y:S02]  /*16c0*/  LDC R6, c[0x0][0x388] ;  /* 0x0000e200ff067b82 */ /* 0x003e240000000800 */
[----:B0-----:R-:W-:-:S13]  /*16d0*/  ISETP.GE.AND P0, PT, R6, 0x1, PT ;  /* 0x000000010600780c */ /* 0x001fda0003f06270 */
[----:B------:R-:W-:Y:S05]  /*16e0*/  @!P0 EXIT ;  /* 0x000000000000894d */ /* 0x000fea0003800000 */
[C---:B------:R-:W-:Y:S01]  /*16f0*/  ISETP.GE.U32.AND P0, PT, R6.reuse, 0x10, PT ;  /* 0x000000100600780c */ /* 0x040fe20003f06070 */
[----:B------:R-:W-:Y:S01]  /*1700*/  HFMA2 R7, -RZ, RZ, 0, 0 ;  /* 0x00000000ff077431 */ /* 0x000fe200000001ff */
[----:B------:R-:W-:-:S11]  /*1710*/  LOP3.LUT R8, R6, 0xf, RZ, 0xc0, !PT ;  /* 0x0000000f06087812 */ /* 0x000fd600078ec0ff */
[----:B------:R-:W-:Y:S05]  /*1720*/  @!P0 BRA `(.L_x_31) ;  /* 0x0000000c00908947 */ /* 0x000fea0003800000 */
[----:B--23--:R-:W0:Y:S01]  /*1730*/  LDC.64 R4, c[0x0][0x380] ;  /* 0x0000e000ff047b82 */ /* 0x00ce220000000a00 */
[----:B------:R-:W-:-:S04]  /*1740*/  LOP3.LUT R7, R6, 0x7ffffff0, RZ, 0xc0, !PT ;  /* 0x7ffffff006077812 */ /* 0x000fc800078ec0ff */
[----:B------:R-:W-:Y:S01]  /*1750*/  IADD3 R6, PT, PT, -R7, RZ, RZ ;  /* 0x000000ff07067210 */ /* 0x000fe20007ffe1ff */
[----:B0-----:R-:W-:-:S03]  /*1760*/  IMAD.WIDE.U32 R4, R2, 0x4, R4 ;  /* 0x0000000402047825 */ /* 0x001fc600078e0004 */
[----:B-----5:R-:W-:-:S04]  /*1770*/  IADD3 R0, P0, PT, R4, 0x20, RZ ;  /* 0x0000002004007810 */ /* 0x020fc80007f1e0ff */
[----:B------:R-:W-:-:S09]  /*1780*/  IADD3.X R9, PT, PT, RZ, R5, RZ, P0, !PT ;  /* 0x00000005ff097210 */ /* 0x000fd200007fe4ff */
.L_x_48:
[----:B0-----:R-:W-:Y:S02]  /*1790*/  MOV R4, R0 ;  /* 0x0000000000047202 */ /* 0x001fe40000000f00 */
[----:B------:R-:W-:-:S05]  /*17a0*/  MOV R5, R9 ;  /* 0x0000000900057202 */ /* 0x000fca0000000f00 */
[----:B------:R-:W2:Y:S01]  /*17b0*/  LDG.E R0, desc[UR8][R4.64+-0x20] ;  /* 0xffffe00804007981 */ /* 0x000ea2000c1e1900 */
[----:B------:R-:W0:Y:S01]  /*17c0*/  MUFU.RCP R10, R3 ;  /* 0x00000003000a7308 */ /* 0x000e220000001000 */
[----:B------:R-:W-:-:S04]  /*17d0*/  IADD3 R6, PT, PT, R6, 0x10, RZ ;  /* 0x0000001006067810 */ /* 0x000fc80007ffe0ff */
[----:B------:R-:W-:Y:S01]  /*17e0*/  ISETP.NE.AND P2, PT, R6, RZ, PT ;  /* 0x000000ff0600720c */ /* 0x000fe20003f45270 */
[----:B0-----:R-:W-:-:S04]  /*17f0*/  FFMA R9, R10, -R3, 1 ;  /* 0x3f8000000a097423 */ /* 0x001fc80000000803 */
[----:B------:R-:W-:Y:S01]  /*1800*/  FFMA R9, R10, R9, R10 ;  /* 0x000000090a097223 */ /* 0x000fe2000000000a */
[----:B--2---:R-:W0:Y:S03]  /*1810*/  FCHK P0, R0, R3 ;  /* 0x0000000300007302 */ /* 0x004e260000000000 */
[----:B------:R-:W-:-:S04]  /*1820*/  FFMA R10, R0, R9, RZ ;  /* 0x00000009000a7223 */ /* 0x000fc800000000ff */
[----:B------:R-:W-:-:S04]  /*1830*/  FFMA R11, R10, -R3, R0 ;  /* 0x800000030a0b7223 */ /* 0x000fc80000000000 */
[----:B------:R-:W-:Y:S01]  /*1840*/  FFMA R9, R9, R11, R10 ;  /* 0x0000000b09097223 */ /* 0x000fe2000000000a */
[----:B0-----:R-:W-:Y:S06]  /*1850*/  @!P0 BRA `(.L_x_32) ;  /* 0x00000000000c8947 */ /* 0x001fec0003800000 */
[----:B------:R-:W-:-:S07]  /*1860*/  MOV R12, 0x1880 ;  /* 0x00001880000c7802 */ /* 0x000fce0000000f00 */
[----:B------:R-:W-:Y:S05]  /*1870*/  CALL.REL.NOINC `($__internal_1_$__cuda_sm3x_div_rn_noftz_f32_slowpath) ;  /* 0x0000001800a47944 */ /* 0x000fea0003c00000 */
[----:B------:R-:W-:-:S07]  /*1880*/  MOV R9, R11 ;  /* 0x0000000b00097202 */ /* 0x000fce0000000f00 */
.L_x_32:
[----:B------:R-:W2:Y:S01]  /*1890*/  LDG.E R13, desc[UR8][R4.64+-0x1c] ;  /* 0xffffe408040d7981 */ /* 0x000ea2000c1e1900 */
[----:B------:R-:W0:Y:S03]  /*18a0*/  MUFU.RCP R0, R3 ;  /* 0x0000000300007308 */ /* 0x000e260000001000 */
[----:B------:R1:W-:Y:S01]  /*18b0*/  STG.E desc[UR8][R4.64+-0x20], R9 ;  /* 0xffffe00904007986 */ /* 0x0003e2000c101908 */
[----:B0-----:R-:W-:-:S04]  /*18c0*/  FFMA R11, R0, -R3, 1 ;  /* 0x3f800000000b7423 */ /* 0x001fc80000000803 */
[----:B------:R-:W-:Y:S01]  /*18d0*/  FFMA R0, R0, R11, R0 ;  /* 0x0000000b00007223 */ /* 0x000fe20000000000 */
[----:B--2---:R-:W0:Y:S03]  /*18e0*/  FCHK P0, R13, R3 ;  /* 0x000000030d007302 */ /* 0x004e260000000000 */
[----:B------:R-:W-:-:S04]  /*18f0*/  FFMA R10, R0, R13, RZ ;  /* 0x0000000d000a7223 */ /* 0x000fc800000000ff */
[----:B------:R-:W-:-:S04]  /*1900*/  FFMA R11, R10, -R3, R13 ;  /* 0x800000030a0b7223 */ /* 0x000fc8000000000d */
[----:B------:R-:W-:Y:S01]  /*1910*/  FFMA R11, R0, R11, R10 ;  /* 0x0000000b000b7223 */ /* 0x000fe2000000000a */
[----:B01----:R-:W-:Y:S06]  /*1920*/  @!P0 BRA `(.L_x_33) ;  /* 0x00000000000c8947 */ /* 0x003fec0003800000 */
[----:B------:R-:W-:Y:S02]  /*1930*/  MOV R0, R13 ;  /* 0x0000000d00007202 */ /* 0x000fe40000000f00 */
[----:B------:R-:W-:-:S07]  /*1940*/  MOV R12, 0x1960 ;  /* 0x00001960000c7802 */ /* 0x000fce0000000f00 */
[----:B------:R-:W-:Y:S05]  /*1950*/  CALL.REL.NOINC `($__internal_1_$__cuda_sm3x_div_rn_noftz_f32_slowpath) ;  /* 0x00000018006c7944 */ /* 0x000fea0003c00000 */
.L_x_33:
        /* <DEDUP_REMOVED lines=13> */
[----:B------:R-:W-:-:S07]  /*1a30*/  MOV R9, R11 ;  /* 0x0000000b00097202 */ /* 0x000fce0000000f00 */
.L_x_34:
        /* <DEDUP_REMOVED lines=13> */
.L_x_35:
        /* <DEDUP_REMOVED lines=14> */
.L_x_36:
        /* <DEDUP_REMOVED lines=13> */
.L_x_37:
        /* <DEDUP_REMOVED lines=14> */
.L_x_38:
        /* <DEDUP_REMOVED lines=13> */
.L_x_39:
        /* <DEDUP_REMOVED lines=14> */
.L_x_40:
        /* <DEDUP_REMOVED lines=13> */
.L_x_41:
        /* <DEDUP_REMOVED lines=14> */
.L_x_42:
        /* <DEDUP_REMOVED lines=13> */
.L_x_43:
        /* <DEDUP_REMOVED lines=14> */
.L_x_44:
        /* <DEDUP_REMOVED lines=13> */
.L_x_45:
        /* <DEDUP_REMOVED lines=14> */
.L_x_46:
        /* <DEDUP_REMOVED lines=13> */
.L_x_47:
[----:B------:R0:W-:Y:S01]  /*2530*/  STG.E desc[UR8][R4.64+0x1c], R11 ;  /* 0x00001c0b04007986 */ /* 0x0001e2000c101908 */
[----:B------:R-:W-:-:S04]  /*2540*/  IADD3 R0, P0, PT, R4, 0x40, RZ ;  /* 0x0000004004007810 */ /* 0x000fc80007f1e0ff */
[----:B------:R-:W-:Y:S01]  /*2550*/  IADD3.X R9, PT, PT, RZ, R5, RZ, P0, !PT ;  /* 0x00000005ff097210 */ /* 0x000fe200007fe4ff */
[----:B------:R-:W-:Y:S08]  /*2560*/  @P2 BRA `(.L_x_48) ;  /* 0xfffffff000882947 */ /* 0x000ff0000383ffff */
.L_x_31:
[----:B------:R-:W-:-:S13]  /*2570*/  ISETP.NE.AND P0, PT, R8, RZ, PT ;  /* 0x000000ff0800720c */ /* 0x000fda0003f05270 */
[----:B------:R-:W-:Y:S05]  /*2580*/  @!P0 EXIT ;  /* 0x000000000000894d */ /* 0x000fea0003800000 */
[----:B------:R-:W1:Y:S01]  /*2590*/  LDCU UR4, c[0x0][0x388] ;  /* 0x00007100ff0477ac */ /* 0x000e620008000800 */
[----:B------:R-:W-:Y:S01]  /*25a0*/  ISETP.GE.U32.AND P0, PT, R8, 0x8, PT ;  /* 0x000000080800780c */ /* 0x000fe20003f06070 */
[----:B-1----:R-:W-:-:S12]  /*25b0*/  ULOP3.LUT UR4, UR4, 0x7, URZ, 0xc0, !UPT ;  /* 0x0000000704047892 */ /* 0x002fd8000f8ec0ff */
[----:B------:R-:W-:Y:S05]  /*25c0*/  @!P0 BRA `(.L_x_49) ;  /* 0x0000000400d48947 */ /* 0x000fea0003800000 */
[----:B--2---:R-:W1:Y:S01]  /*25d0*/  LDC.64 R8, c[0x0][0x380] ;  /* 0x0000e000ff087b82 */ /* 0x004e620000000a00 */
[----:B0--3--:R-:W-:-:S05]  /*25e0*/  IADD3 R5, PT, PT, R2, R7, RZ ;  /* 0x0000000702057210 */ /* 0x009fca0007ffe0ff */
[----:B-1----:R-:W-:-:S05]  /*25f0*/  IMAD.WIDE.U32 R8, R5, 0x4, R8 ;  /* 0x0000000405087825 */ /* 0x002fca00078e0008 */
[----:B------:R-:W2:Y:S01]  /*2600*/  LDG.E R13, desc[UR8][R8.64] ;  /* 0x00000008080d7981 */ /* 0x000ea2000c1e1900 */
[----:B-----5:R-:W0:Y:S02]  /*2610*/  MUFU.RCP R0, R3 ;  /* 0x0000000300007308 */ /* 0x020e240000001000 */
[----:B0-----:R-:W-:-:S04]  /*2620*/  FFMA R5, R0, -R3, 1 ;  /* 0x3f80000000057423 */ /* 0x001fc80000000803 */
[----:B------:R-:W-:Y:S02]  /*2630*/  FFMA R0, R0, R5, R0 ;  /* 0x0000000500007223 */ /* 0x000fe40000000000 */
[----:B--2---:R-:W0:Y:S02]  /*2640*/  FCHK P0, R13, R3 ;  /* 0x000000030d007302 */ /* 0x004e240000000000 */
[----:B------:R-:W-:-:S04]  /*2650*/  FFMA R4, R0, R13, RZ ;  /* 0x0000000d00047223 */ /* 0x000fc800000000ff */
[----:B------:R-:W-:-:S04]  /*2660*/  FFMA R5, R4, -R3, R13 ;  /* 0x8000000304057223 */ /* 0x000fc8000000000d */
[----:B------:R-:W-:Y:S01]  /*2670*/  FFMA R11, R0, R5, R4 ;  /* 0x00000005000b7223 */ /* 0x000fe20000000004 */
[----:B0-----:R-:W-:Y:S06]  /*2680*/  @!P0 BRA `(.L_x_50) ;  /* 0x00000000000c8947 */ /* 0x001fec0003800000 */
[----:B------:R-:W-:Y:S02]  /*2690*/  MOV R0, R13 ;  /* 0x0000000d00007202 */ /* 0x000fe40000000f00 */
[----:B------:R-:W-:-:S07]  /*26a0*/  MOV R12, 0x26c0 ;  /* 0x000026c0000c7802 */ /* 0x000fce0000000f00 */
[----:B------:R-:W-:Y:S05]  /*26b0*/  CALL.REL.NOINC `($__internal_1_$__cuda_sm3x_div_rn_noftz_f32_slowpath) ;  /* 0x0000000c00147944 */ /* 0x000fea0003c00000 */
.L_x_50:
[----:B------:R-:W0:Y:S01]  /*26c0*/  LDC.64 R12, c[0x0][0x380] ;  /* 0x0000e000ff0c7b82 */ /* 0x000e220000000a00 */
[----:B------:R-:W-:Y:S01]  /*26d0*/  IADD3 R0, P0, PT, R2, R7, RZ ;  /* 0x0000000702007210 */ /* 0x000fe20007f1e0ff */
[----:B------:R1:W-:Y:S03]  /*26e0*/  STG.E desc[UR8][R8.64], R11 ;  /* 0x0000000b08007986 */ /* 0x0003e6000c101908 */
[----:B------:R-:W-:Y:S02]  /*26f0*/  IADD3.X R5, PT, PT, RZ, RZ, RZ, P0, !PT ;  /* 0x000000ffff057210 */ /* 0x000fe400007fe4ff */
[----:B0-----:R-:W-:-:S04]  /*2700*/  LEA R4, P0, R0, R12, 0x2 ;  /* 0x0000000c00047211 */ /* 0x001fc800078010ff */
[----:B------:R-:W-:-:S05]  /*2710*/  LEA.HI.X R5, R0, R13, R5, 0x2, P0 ;  /* 0x0000000d00057211 */ /* 0x000fca00000f1405 */
[----:B------:R-:W2:Y:S01]  /*2720*/  LDG.E R15, desc[UR8][R4.64+0x4] ;  /* 0x00000408040f7981 */ /* 0x000ea2000c1e1900 */
[----:B------:R-:W0:Y:S02]  /*2730*/  MUFU.RCP R0, R3 ;  /* 0x0000000300007308 */ /* 0x000e240000001000 */
[----:B0-----:R-:W-:-:S04]  /*2740*/  FFMA R13, R0, -R3, 1 ;  /* 0x3f800000000d7423 */ /* 0x001fc80000000803 */
[----:B------:R-:W-:Y:S02]  /*2750*/  FFMA R0, R0, R13, R0 ;  /* 0x0000000d00007223 */ /* 0x000fe40000000000 */
[----:B--2---:R-:W0:Y:S02]  /*2760*/  FCHK P0, R15, R3 ;  /* 0x000000030f007302 */ /* 0x004e240000000000 */
        /* <DEDUP_REMOVED lines=8> */
.L_x_51:
        /* <DEDUP_REMOVED lines=14> */
.L_x_52:
        /* <DEDUP_REMOVED lines=13> */
.L_x_53:
        /* <DEDUP_REMOVED lines=14> */
.L_x_54:
        /* <DEDUP_REMOVED lines=13> */
.L_x_55:
        /* <DEDUP_REMOVED lines=14> */
.L_x_56:
        /* <DEDUP_REMOVED lines=13> */
.L_x_57:
[----:B------:R1:W-:Y:S01]  /*2d00*/  STG.E desc[UR8][R4.64+0x1c], R11 ;  /* 0x00001c0b04007986 */ /* 0x0003e2000c101908 */
[----:B------:R-:W-:-:S07]  /*2d10*/  IADD3 R7, PT, PT, R7, 0x8, RZ ;  /* 0x0000000807077810 */ /* 0x000fce0007ffe0ff */
.L_x_49:
[----:B------:R-:W-:-:S13]  /*2d20*/  ISETP.NE.AND P0, PT, RZ, UR4, PT ;  /* 0x00000004ff007c0c */ /* 0x000fda000bf05270 */
[----:B------:R-:W-:Y:S05]  /*2d30*/  @!P0 EXIT ;  /* 0x000000000000894d */ /* 0x000fea0003800000 */
[----:B------:R-:W4:Y:S01]  /*2d40*/  LDCU UR5, c[0x0][0x388] ;  /* 0x00007100ff0577ac */ /* 0x000f220008000800 */
[----:B------:R-:W-:Y:S02]  /*2d50*/  UISETP.GE.U32.AND UP0, UPT, UR4, 0x4, UPT ;  /* 0x000000040400788c */ /* 0x000fe4000bf06070 */
[----:B----4-:R-:W-:-:S07]  /*2d60*/  ULOP3.LUT UR5, UR5, 0x3, URZ, 0xc0, !UPT ;  /* 0x0000000305057892 */ /* 0x010fce000f8ec0ff */
[----:B------:R-:W-:Y:S05]  /*2d70*/  BRA.U !UP0, `(.L_x_58) ;  /* 0x0000000108fc7547 */ /* 0x000fea000b800000 */
[----:B--2---:R-:W2:Y:S01]  /*2d80*/  LDC.64 R8, c[0x0][0x380] ;  /* 0x0000e000ff087b82 */ /* 0x004ea20000000a00 */
[----:B01-3--:R-:W-:-:S05]  /*2d90*/  IADD3 R5, PT, PT, R2, R7, RZ ;  /* 0x0000000702057210 */ /* 0x00bfca0007ffe0ff */
[----:B--2---:R-:W-:-:S05]  /*2da0*/  IMAD.WIDE.U32 R8, R5, 0x4, R8 ;  /* 0x0000000405087825 */ /* 0x004fca00078e0008 */
        /* <DEDUP_REMOVED lines=12> */
.L_x_59:
        /* <DEDUP_REMOVED lines=19> */
.L_x_60:
        /* <DEDUP_REMOVED lines=14> */
.L_x_61:
        /* <DEDUP_REMOVED lines=13> */
.L_x_62:
[----:B------:R4:W-:Y:S01]  /*3150*/  STG.E desc[UR8][R4.64+0xc], R11 ;  /* 0x00000c0b04007986 */ /* 0x0009e2000c101908 */
[----:B------:R-:W-:-:S07]  /*3160*/  IADD3 R7, PT, PT, R7, 0x4, RZ ;  /* 0x0000000407077810 */ /* 0x000fce0007ffe0ff */
.L_x_58:
[----:B------:R-:W-:-:S13]  /*3170*/  ISETP.NE.AND P0, PT, RZ, UR5, PT ;  /* 0x00000005ff007c0c */ /* 0x000fda000bf05270 */
[----:B------:R-:W-:Y:S05]  /*3180*/  @!P0 EXIT ;  /* 0x000000000000894d */ /* 0x000fea0003800000 */
[----:B01234-:R-:W0:Y:S01]  /*3190*/  LDC.64 R4, c[0x0][0x380] ;  /* 0x0000e000ff047b82 */ /* 0x01fe220000000a00 */
[----:B------:R-:W-:Y:S01]  /*31a0*/  IADD3 R7, PT, PT, R2, R7, RZ ;  /* 0x0000000702077210 */ /* 0x000fe20007ffe0ff */
[----:B------:R-:W-:-:S04]  /*31b0*/  UIADD3 UR4, UPT, UPT, -UR5, URZ, URZ ;  /* 0x000000ff05047290 */ /* 0x000fc8000fffe1ff */
[----:B0-----:R-:W-:-:S08]  /*31c0*/  IMAD.WIDE.U32 R4, R7, 0x4, R4 ;  /* 0x0000000407047825 */ /* 0x001fd000078e0004 */
.L_x_64:
[----:B------:R-:W2:Y:S01]  /*31d0*/  LDG.E R9, desc[UR8][R4.64] ;  /* 0x0000000804097981 */ /* 0x000ea2000c1e1900 */
[----:B-----5:R-:W0:Y:S01]  /*31e0*/  MUFU.RCP R0, R3 ;  /* 0x0000000300007308 */ /* 0x020e220000001000 */
[----:B------:R-:W-:-:S04]  /*31f0*/  UIADD3 UR4, UPT, UPT, UR4, 0x1, URZ ;  /* 0x0000000104047890 */ /* 0x000fc8000fffe0ff */
[----:B------:R-:W-:Y:S01]  /*3200*/  UISETP.NE.AND UP0, UPT, UR4, URZ, UPT ;  /* 0x000000ff0400728c */ /* 0x000fe2000bf05270 */
[----:B0-----:R-:W-:-:S04]  /*3210*/  FFMA R7, R0, -R3, 1 ;  /* 0x3f80000000077423 */ /* 0x001fc80000000803 */
[----:B------:R-:W-:Y:S01]  /*3220*/  FFMA R0, R0, R7, R0 ;  /* 0x0000000700007223 */ /* 0x000fe20000000000 */
[----:B--2---:R-:W0:Y:S03]  /*3230*/  FCHK P0, R9, R3 ;  /* 0x0000000309007302 */ /* 0x004e260000000000 */
[----:B------:R-:W-:-:S04]  /*3240*/  FFMA R2, R0, R9, RZ ;  /* 0x0000000900027223 */ /* 0x000fc800000000ff */
[----:B------:R-:W-:-:S04]  /*3250*/  FFMA R7, R2, -R3, R9 ;  /* 0x8000000302077223 */ /* 0x000fc80000000009 */
[----:B------:R-:W-:Y:S01]  /*3260*/  FFMA R7, R0, R7, R2 ;  /* 0x0000000700077223 */ /* 0x000fe20000000002 */
[----:B0-----:R-:W-:Y:S06]  /*3270*/  @!P0 BRA `(.L_x_63) ;  /* 0x0000000000108947 */ /* 0x001fec0003800000 */
[----:B------:R-:W-:Y:S02]  /*3280*/  MOV R0, R9 ;  /* 0x0000000900007202 */ /* 0x000fe40000000f00 */
[----:B------:R-:W-:-:S07]  /*3290*/  MOV R12, 0x32b0 ;  /* 0x000032b0000c7802 */ /* 0x000fce0000000f00 */
[----:B------:R-:W-:Y:S05]  /*32a0*/  CALL.REL.NOINC `($__internal_1_$__cuda_sm3x_div_rn_noftz_f32_slowpath) ;  /* 0x0000000000187944 */ /* 0x000fea0003c00000 */
[----:B------:R-:W-:-:S07]  /*32b0*/  MOV R7, R11 ;  /* 0x0000000b00077202 */ /* 0x000fce0000000f00 */
.L_x_63:
[----:B------:R0:W-:Y:S02]  /*32c0*/  STG.E desc[UR8][R4.64], R7 ;  /* 0x0000000704007986 */ /* 0x0001e4000c101908 */
[----:B0-----:R-:W-:-:S04]  /*32d0*/  IADD3 R4, P0, PT, R4, 0x4, RZ ;  /* 0x0000000404047810 */ /* 0x001fc80007f1e0ff */
[----:B------:R-:W-:Y:S01]  /*32e0*/  IADD3.X R5, PT, PT, RZ, R5, RZ, P0, !PT ;  /* 0x00000005ff057210 */ /* 0x000fe200007fe4ff */
[----:B------:R-:W-:Y:S08]  /*32f0*/  BRA.U UP0, `(.L_x_64) ;  /* 0xfffffffd00b47547 */ /* 0x000ff0000b83ffff */
[----:B------:R-:W-:Y:S05]  /*3300*/  EXIT ;  /* 0x000000000000794d */ /* 0x000fea0003800000 */
        .weak           $__internal_1_$__cuda_sm3x_div_rn_noftz_f32_slowpath
        .type           $__internal_1_$__cuda_sm3x_div_rn_noftz_f32_slowpath,@function
        .size           $__internal_1_$__cuda_sm3x_div_rn_noftz_f32_slowpath,(.L_x_91 - $__internal_1_$__cuda_sm3x_div_rn_noftz_f32_slowpath)
$__internal_1_$__cuda_sm3x_div_rn_noftz_f32_slowpath:
[----:B------:R-:W-:Y:S02]  /*3310*/  SHF.R.U32.HI R11, RZ, 0x17, R3 ;  /* 0x00000017ff0b7819 */ /* 0x000fe40000011603 */
[----:B------:R-:W-:Y:S02]  /*3320*/  SHF.R.U32.HI R14, RZ, 0x17, R0 ;  /* 0x00000017ff0e7819 */ /* 0x000fe40000011600 */
[----:B------:R-:W-:Y:S02]  /*3330*/  LOP3.LUT R11, R11, 0xff, RZ, 0xc0, !PT ;  /* 0x000000ff0b0b7812 */ /* 0x000fe400078ec0ff */
[----:B------:R-:W-:Y:S02]  /*3340*/  LOP3.LUT R14, R14, 0xff, RZ, 0xc0, !PT ;  /* 0x000000ff0e0e7812 */ /* 0x000fe400078ec0ff */
[----:B------:R-:W-:Y:S02]  /*3350*/  IADD3 R16, PT, PT, R11, -0x1, RZ ;  /* 0xffffffff0b107810 */ /* 0x000fe40007ffe0ff */
[----:B------:R-:W-:-:S02]  /*3360*/  IADD3 R15, PT, PT, R14, -0x1, RZ ;  /* 0xffffffff0e0f7810 */ /* 0x000fc40007ffe0ff */
[----:B------:R-:W-:Y:S02]  /*3370*/  ISETP.GT.U32.AND P0, PT, R16, 0xfd, PT ;  /* 0x000000fd1000780c */ /* 0x000fe40003f04070 */
[----:B------:R-:W-:Y:S02]  /*3380*/  MOV R13, R3 ;  /* 0x00000003000d7202 */ /* 0x000fe40000000f00 */
[----:B------:R-:W-:-:S13]  /*3390*/  ISETP.GT.U32.OR P0, PT, R15, 0xfd, P0 ;  /* 0x000000fd0f00780c */ /* 0x000fda0000704470 */
[----:B------:R-:W-:Y:S01]  /*33a0*/  @!P0 MOV R10, RZ ;  /* 0x000000ff000a8202 */ /* 0x000fe20000000f00 */
        /* <DEDUP_REMOVED lines=19> */
[----:B------:R-:W-:Y:S01]  /*34e0*/  @P0 MOV R10, RZ ;  /* 0x000000ff000a0202 */ /* 0x000fe20000000f00 */
[----:B------:R-:W-:Y:S01]  /*34f0*/  @!P0 FFMA R0, R0, 1.84467440737095516160e+19, RZ ;  /* 0x5f80000000008823 */ /* 0x000fe200000000ff */
[----:B------:R-:W-:Y:S01]  /*3500*/  @!P0 MOV R10, 0xffffffc0 ;  /* 0xffffffc0000a8802 */ /* 0x000fe20000000f00 */
[----:B------:R-:W-:-:S03]  /*3510*/  @!P1 FFMA R13, R3, 1.84467440737095516160e+19, RZ ;  /* 0x5f800000030d9823 */ /* 0x000fc600000000ff */
[----:B------:R-:W-:-:S07]  /*3520*/  @!P1 IADD3 R10, PT, PT, R10, 0x40, RZ ;  /* 0x000000400a0a9810 */ /* 0x000fce0007ffe0ff */
.L_x_65:
[----:B------:R-:W-:Y:S02]  /*3530*/  LEA R16, R11, 0xc0800000, 0x17 ;  /* 0xc08000000b107811 */ /* 0x000fe400078eb8ff */
[----:B------:R-:W-:Y:S02]  /*3540*/  IADD3 R14, PT, PT, R14, -0x7f, RZ ;  /* 0xffffff810e0e7810 */ /* 0x000fe40007ffe0ff */
[----:B------:R-:W-:-:S03]  /*3550*/  IADD3 R17, PT, PT, -R16, R13, RZ ;  /* 0x0000000d10117210 */ /* 0x000fc60007ffe1ff */
[C---:B------:R-:W-:Y:S01]  /*3560*/  IMAD R0, R14.reuse, -0x800000, R0 ;  /* 0xff8000000e007824 */ /* 0x040fe200078e0200 */
[----:B------:R0:W1:Y:S01]  /*3570*/  MUFU.RCP R16, R17 ;  /* 0x0000001100107308 */ /* 0x0000620000001000 */
[----:B------:R-:W-:Y:S01]  /*3580*/  FADD.FTZ R15, -R17, -RZ ;  /* 0x800000ff110f7221 */ /* 0x000fe20000010100 */
[----:B0-----:R-:W-:-:S04]  /*3590*/  IADD3 R17, PT, PT, R14, 0x7f, -R11 ;  /* 0x0000007f0e117810 */ /* 0x001fc80007ffe80b */
[----:B------:R-:W-:Y:S01]  /*35a0*/  IADD3 R17, PT, PT, R17, R10, RZ ;  /* 0x0000000a11117210 */ /* 0x000fe20007ffe0ff */
        /* <DEDUP_REMOVED lines=8> */
[----:B------:R-:W-:-:S04]  /*3630*/  LOP3.LUT R11, R11, 0xff, RZ, 0xc0, !PT ;  /* 0x000000ff0b0b7812 */ /* 0x000fc800078ec0ff */
[----:B------:R-:W-:-:S04]  /*3640*/  IADD3 R11, PT, PT, R11, R17, RZ ;  /* 0x000000110b0b7210 */ /* 0x000fc80007ffe0ff */
[----:B------:R-:W-:-:S04]  /*3650*/  IADD3 R10, PT, PT, R11, -0x1, RZ ;  /* 0xffffffff0b0a7810 */ /* 0x000fc80007ffe0ff */
        /* <DEDUP_REMOVED lines=9> */
[-CC-:B------:R-:W-:Y:S01]  /*36f0*/  FFMA.RZ R10, R13, R15.reuse, R16.reuse ;  /* 0x0000000f0d0a7223 */ /* 0x180fe2000000c010 */
[C---:B------:R-:W-:Y:S02]  /*3700*/  ISETP.NE.AND P3, PT, R11.reuse, RZ, PT ;  /* 0x000000ff0b00720c */ /* 0x040fe40003f65270 */
[----:B------:R-:W-:Y:S02]  /*3710*/  ISETP.NE.AND P1, PT, R11, RZ, PT ;  /* 0x000000ff0b00720c */ /* 0x000fe40003f25270 */
[----:B------:R-:W-:Y:S01]  /*3720*/  LOP3.LUT R14, R10, 0x7fffff, RZ, 0xc0, !PT ;  /* 0x007fffff0a0e7812 */ /* 0x000fe200078ec0ff */
[CCC-:B------:R-:W-:Y:S01]  /*3730*/  FFMA.RP R10, R13.reuse, R15.reuse, R16.reuse ;  /* 0x0000000f0d0a7223 */ /* 0x1c0fe20000008010 */
[----:B------:R-:W-:Y:S01]  /*3740*/  FFMA.RM R13, R13, R15, R16 ;  /* 0x0000000f0d0d7223 */ /* 0x000fe20000004010 */
[----:B------:R-:W-:Y:S02]  /*3750*/  IADD3 R15, PT, PT, R11, 0x20, RZ ;  /* 0x000000200b0f7810 */ /* 0x000fe40007ffe0ff */
[----:B------:R-:W-:-:S02]  /*3760*/  LOP3.LUT R14, R14, 0x800000, RZ, 0xfc, !PT ;  /* 0x008000000e0e7812 */ /* 0x000fc400078efcff */
[----:B------:R-:W-:Y:S02]  /*3770*/  IADD3 R11, PT, PT, -R11, RZ, RZ ;  /* 0x000000ff0b0b7210 */ /* 0x000fe40007ffe1ff */
[----:B------:R-:W-:Y:S02]  /*3780*/  SHF.L.U32 R15, R14, R15, RZ ;  /* 0x0000000f0e0f7219 */ /* 0x000fe400000006ff */
[----:B------:R-:W-:Y:S02]  /*3790*/  FSETP.NEU.FTZ.AND P0, PT, R10, R13, PT ;  /* 0x0000000d0a00720b */ /* 0x000fe40003f1d000 */
[----:B------:R-:W-:Y:S02]  /*37a0*/  SEL R11, R11, RZ, P3 ;  /* 0x000000ff0b0b7207 */ /* 0x000fe40001800000 */
[----:B------:R-:W-:Y:S02]  /*37b0*/  ISETP.NE.AND P1, PT, R15, RZ, P1 ;  /* 0x000000ff0f00720c */ /* 0x000fe40000f25270 */
[----:B------:R-:W-:-:S02]  /*37c0*/  SHF.R.U32.HI R11, RZ, R11, R14 ;  /* 0x0000000bff0b7219 */ /* 0x000fc4000001160e */
[----:B------:R-:W-:Y:S02]  /*37d0*/  PLOP3.LUT P0, PT, P0, P1, PT, 0xf8, 0x8f ;  /* 0x00000000008f781c */ /* 0x000fe40000703f70 */
[----:B------:R-:W-:Y:S02]  /*37e0*/  SHF.R.U32.HI R13, RZ, 0x1, R11 ;  /* 0x00000001ff0d7819 */ /* 0x000fe4000001160b */
[----:B------:R-:W-:-:S04]  /*37f0*/  SEL R10, RZ, 0x1, !P0 ;  /* 0x00000001ff0a7807 */ /* 0x000fc80004000000 */
[----:B------:R-:W-:-:S04]  /*3800*/  LOP3.LUT R10, R10, 0x1, R13, 0xf8, !PT ;  /* 0x000000010a0a7812 */ /* 0x000fc800078ef80d */
[----:B------:R-:W-:-:S04]  /*3810*/  LOP3.LUT R10, R10, R11, RZ, 0xc0, !PT ;  /* 0x0000000b0a0a7212 */ /* 0x000fc800078ec0ff */
[----:B------:R-:W-:-:S04]  /*3820*/  IADD3 R13, PT, PT, R13, R10, RZ ;  /* 0x0000000a0d0d7210 */ /* 0x000fc80007ffe0ff */
[----:B------:R-:W-:Y:S01]  /*3830*/  LOP3.LUT R0, R13, R0, RZ, 0xfc, !PT ;  /* 0x000000000d007212 */ /* 0x000fe200078efcff */
[----:B------:R-:W-:Y:S06]  /*3840*/  BRA `(.L_x_72) ;  /* 0x0000000000347947 */ /* 0x000fec0003800000 */
.L_x_71:
[----:B------:R-:W-:-:S04]  /*3850*/  LOP3.LUT R0, R0, 0x80000000, RZ, 0xc0, !PT ;  /* 0x8000000000007812 */ /* 0x000fc800078ec0ff */
[----:B------:R-:W-:Y:S01]  /*3860*/  LOP3.LUT R0, R0, 0x7f800000, RZ, 0xfc, !PT ;  /* 0x7f80000000007812 */ /* 0x000fe200078efcff */
[----:B------:R-:W-:Y:S06]  /*3870*/  BRA `(.L_x_72) ;  /* 0x0000000000287947 */ /* 0x000fec0003800000 */
.L_x_70:
[----:B------:R-:W-:Y:S01]  /*3880*/  LEA R0, R17, R0, 0x17 ;  /* 0x0000000011007211 */ /* 0x000fe200078eb8ff */
[----:B------:R-:W-:Y:S06]  /*3890*/  BRA `(.L_x_72) ;  /* 0x0000000000207947 */ /* 0x000fec0003800000 */
.L_x_69:
[----:B------:R-:W-:-:S04]  /*38a0*/  LOP3.LUT R0, R13, 0x80000000, R0, 0x48, !PT ;  /* 0x800000000d007812 */ /* 0x000fc800078e4800 */
[----:B------:R-:W-:Y:S01]  /*38b0*/  LOP3.LUT R0, R0, 0x7f800000, RZ, 0xfc, !PT ;  /* 0x7f80000000007812 */ /* 0x000fe200078efcff */
[----:B------:R-:W-:Y:S06]  /*38c0*/  BRA `(.L_x_72) ;  /* 0x0000000000147947 */ /* 0x000fec0003800000 */
.L_x_68:
[----:B------:R-:W-:Y:S01]  /*38d0*/  LOP3.LUT R0, R13, 0x80000000, R0, 0x48, !PT ;  /* 0x800000000d007812 */ /* 0x000fe200078e4800 */
[----:B------:R-:W-:Y:S06]  /*38e0*/  BRA `(.L_x_72) ;  /* 0x00000000000c7947 */ /* 0x000fec0003800000 */
.L_x_67:
[----:B------:R-:W0:Y:S01]  /*38f0*/  MUFU.RSQ R0, -QNAN ;  /* 0xffc0000000007908 */ /* 0x000e220000001400 */
[----:B------:R-:W-:Y:S05]  /*3900*/  BRA `(.L_x_72) ;  /* 0x0000000000047947 */ /* 0x000fea0003800000 */
.L_x_66:
[----:B------:R-:W-:-:S07]  /*3910*/  FADD.FTZ R0, R0, R3 ;  /* 0x0000000300007221 */ /* 0x000fce0000010000 */
.L_x_72:
[----:B------:R-:W-:Y:S01]  /*3920*/  HFMA2 R13, -RZ, RZ, 0, 0 ;  /* 0x00000000ff0d7431 */ /* 0x000fe200000001ff */
[----:B0-----:R-:W-:-:S03]  /*3930*/  MOV R11, R0 ;  /* 0x00000000000b7202 */ /* 0x001fc60000000f00 */
[----:B------:R-:W-:Y:S05]  /*3940*/  RET.REL.NODEC R12 `(_Z7softmaxPfii) ;  /* 0xffffffc40cac7950 */ /* 0x000fea0003c3ffff */
.L_x_73:
        /* <DEDUP_REMOVED lines=11> */
.L_x_91:


//--------------------- .text._Z23forward_pass_activationPfS_ii --------------------------
	.section	.text._Z23forward_pass_activationPfS_ii,"ax",@progbits
	.align	128
        .global         _Z23forward_pass_activationPfS_ii
        .type           _Z23forward_pass_activationPfS_ii,@function
        .size           _Z23forward_pass_activationPfS_ii,(.L_x_96 - _Z23forward_pass_activationPfS_ii)
        .other          _Z23forward_pass_activationPfS_ii,@"STO_CUDA_ENTRY STV_DEFAULT"
_Z23forward_pass_activationPfS_ii:
.text._Z23forward_pass_activationPfS_ii:
        /* <DEDUP_REMOVED lines=17> */
[----:B------:R-:W3:Y:S02]  /*0110*/  LDG.E R0, desc[UR4][R2.64] ;  /* 0x0000000402007981 */ /* 0x000ee4000c1e1900 */
[----:B---3--:R-:W-:-:S05]  /*0120*/  FADD R0, R0, R5 ;  /* 0x0000000500007221 */ /* 0x008fca0000000000 */
[----:B------:R-:W-:-:S05]  /*0130*/  FMNMX R7, RZ, R0, !PT ;  /* 0x00000000ff077209 */ /* 0x000fca0007800000 */
[----:B------:R-:W-:Y:S01]  /*0140*/  STG.E desc[UR4][R2.64], R7 ;  /* 0x0000000702007986 */ /* 0x000fe2000c101904 */
[----:B------:R-:W-:Y:S05]  /*0150*/  EXIT ;  /* 0x000000000000794d */ /* 0x000fea0003800000 */
.L_x_74:
        /* <DEDUP_REMOVED lines=10> */
.L_x_96:


//--------------------- .text._Z8add_biasPfS_ii   --------------------------
	.section	.text._Z8add_biasPfS_ii,"ax",@progbits
	.align	128
        .global         _Z8add_biasPfS_ii
        .type           _Z8add_biasPfS_ii,@function
        .size           _Z8add_biasPfS_ii,(.L_x_97 - _Z8add_biasPfS_ii)
        .other          _Z8add_biasPfS_ii,@"STO_CUDA_ENTRY STV_DEFAULT"
_Z8add_biasPfS_ii:
.text._Z8add_biasPfS_ii:
        /* <DEDUP_REMOVED lines=19> */
[----:B------:R-:W-:Y:S01]  /*0130*/  STG.E desc[UR4][R4.64], R7 ;  /* 0x0000000704007986 */ /* 0x000fe2000c101904 */
[----:B------:R-:W-:Y:S05]  /*0140*/  EXIT ;  /* 0x000000000000794d */ /* 0x000fea0003800000 */
.L_x_75:
        /* <DEDUP_REMOVED lines=11> */
.L_x_97:


//--------------------- .text._Z17add_bias_and_reluPfS_ii --------------------------
	.section	.text._Z17add_bias_and_reluPfS_ii,"ax",@progbits
	.align	128
        .global         _Z17add_bias_and_reluPfS_ii
        .type           _Z17add_bias_and_reluPfS_ii,@function
        .size           _Z17add_bias_and_reluPfS_ii,(.L_x_98 - _Z17add_bias_and_reluPfS_ii)
        .other          _Z17add_bias_and_reluPfS_ii,@"STO_CUDA_ENTRY STV_DEFAULT"
_Z17add_bias_and_reluPfS_ii:
.text._Z17add_bias_and_reluPfS_ii:
        /* <DEDUP_REMOVED lines=22> */
.L_x_76:
        /* <DEDUP_REMOVED lines=10> */
.L_x_98:


//--------------------- .text._Z15initialize_biasPfi --------------------------
	.section	.text._Z15initialize_biasPfi,"ax",@progbits
	.align	128
        .global         _Z15initialize_biasPfi
        .type           _Z15initialize_biasPfi,@function
        .size           _Z15initialize_biasPfi,(.L_x_99 - _Z15initialize_biasPfi)
        .other          _Z15initialize_biasPfi,@"STO_CUDA_ENTRY STV_DEFAULT"
_Z15initialize_biasPfi:
.text._Z15initialize_biasPfi:
[----:B------:R-:W-:Y:S01]  /*0000*/  LDC R1, c[0x0][0x37c] ;  /* 0x0000df00ff017b82 */ /* 0x000fe20000000800 */
[----:B------:R-:W0:Y:S07]  /*0010*/  S2R R0, SR_TID.X ;  /* 0x0000000000007919 */ /* 0x000e2e0000002100 */
[----:B------:R-:W0:Y:S01]  /*0020*/  S2UR UR4, SR_CTAID.X ;  /* 0x00000000000479c3 */ /* 0x000e220000002500 */
[----:B------:R-:W1:Y:S07]  /*0030*/  LDCU UR5, c[0x0][0x388] ;  /* 0x00007100ff0577ac */ /* 0x000e6e0008000800 */
[----:B------:R-:W0:Y:S02]  /*0040*/  LDC R5, c[0x0][0x360] ;  /* 0x0000d800ff057b82 */ /* 0x000e240000000800 */
[----:B0-----:R-:W-:-:S05]  /*0050*/  IMAD R5, R5, UR4, R0 ;  /* 0x0000000405057c24 */ /* 0x001fca000f8e0200 */
[----:B-1----:R-:W-:-:S13]  /*0060*/  ISETP.GE.AND P0, PT, R5, UR5, PT ;  /* 0x0000000505007c0c */ /* 0x002fda000bf06270 */
[----:B------:R-:W-:Y:S05]  /*0070*/  @P0 EXIT ;  /* 0x000000000000094d */ /* 0x000fea0003800000 */
[----:B------:R-:W0:Y:S01]  /*0080*/  LDC.64 R2, c[0x0][0x380] ;  /* 0x0000e000ff027b82 */ /* 0x000e220000000a00 */
[----:B------:R-:W1:Y:S01]  /*0090*/  LDCU.64 UR4, c[0x0][0x358] ;  /* 0x00006b00ff0477ac */ /* 0x000e620008000a00 */
[----:B0-----:R-:W-:-:S05]  /*00a0*/  IMAD.WIDE R2, R5, 0x4, R2 ;  /* 0x0000000405027825 */ /* 0x001fca00078e0202 */
[----:B-1----:R-:W-:Y:S01]  /*00b0*/  STG.E desc[UR4][R2.64], RZ ;  /* 0x000000ff02007986 */ /* 0x002fe2000c101904 */
[----:B------:R-:W-:Y:S05]  /*00c0*/  EXIT ;  /* 0x000000000000794d */ /* 0x000fea0003800000 */
.L_x_77:
        /* <DEDUP_REMOVED lines=11> */
.L_x_99:


//--------------------- .text._Z18initialize_weightsPfify --------------------------
	.section	.text._Z18initialize_weightsPfify,"ax",@progbits
	.align	128
        .global         _Z18initialize_weightsPfify
        .type           _Z18initialize_weightsPfify,@function
        .size           _Z18initialize_weightsPfify,(.L_x_100 - _Z18initialize_weightsPfify)
        .other          _Z18initialize_weightsPfify,@"STO_CUDA_ENTRY STV_DEFAULT"
_Z18initialize_weightsPfify:
.text._Z18initialize_weightsPfify:
[----:B------:R-:W0:Y:S01]  /*0000*/  LDC R1, c[0x0][0x37c] ;  /* 0x0000df00ff017b82 */ /* 0x000e220000000800 */
[----:B------:R-:W1:Y:S07]  /*0010*/  S2R R3, SR_TID.X ;  /* 0x0000000000037919 */ /* 0x000e6e0000002100 */
[----:B------:R-:W1:Y:S01]  /*0020*/  S2UR UR4, SR_CTAID.X ;  /* 0x00000000000479c3 */ /* 0x000e620000002500 */
[----:B------:R-:W2:Y:S01]  /*0030*/  LDCU UR5, c[0x0][0x388] ;  /* 0x00007100ff0577ac */ /* 0x000ea20008000800 */
[----:B0-----:R-:W-:-:S06]  /*0040*/  VIADD R1, R1, 0xffffffd0 ;  /* 0xffffffd001017836 */ /* 0x001fcc0000000000 */
[----:B------:R-:W1:Y:S02]  /*0050*/  LDC R10, c[0x0][0x360] ;  /* 0x0000d800ff0a7b82 */ /* 0x000e640000000800 */
[----:B-1----:R-:W-:-:S05]  /*0060*/  IMAD R10, R10, UR4, R3 ;  /* 0x000000040a0a7c24 */ /* 0x002fca000f8e0203 */
[----:B--2---:R-:W-:-:S13]  /*0070*/  ISETP.GE.AND P0, PT, R10, UR5, PT ;  /* 0x000000050a007c0c */ /* 0x004fda000bf06270 */
[----:B------:R-:W-:Y:S05]  /*0080*/  @P0 EXIT ;  /* 0x000000000000094d */ /* 0x000fea0003800000 */
[----:B------:R-:W0:Y:S01]  /*0090*/  LDC.64 R2, c[0x0][0x390] ;  /* 0x0000e400ff027b82 */ /* 0x000e220000000a00 */
[----:B------:R-:W-:Y:S01]  /*00a0*/  ISETP.NE.AND P0, PT, R10, RZ, PT ;  /* 0x000000ff0a00720c */ /* 0x000fe20003f05270 */
[----:B------:R-:W1:Y:S01]  /*00b0*/  LDCU.64 UR6, c[0x0][0x358] ;  /* 0x00006b00ff0677ac */ /* 0x000e620008000a00 */
[----:B------:R-:W-:Y:S01]  /*00c0*/  BSSY.RECONVERGENT B0, `(.L_x_78) ;  /* 0x000025e000007945 */ /* 0x000fe20003800200 */
[----:B0-----:R-:W-:Y:S02]  /*00d0*/  LOP3.LUT R0, R2, 0xaad26b49, RZ, 0x3c, !PT ;  /* 0xaad26b4902007812 */ /* 0x001fe400078e3cff */
[----:B------:R-:W-:-:S03]  /*00e0*/  LOP3.LUT R2, R3, 0xf7dcefdd, RZ, 0x3c, !PT ;  /* 0xf7dcefdd03027812 */ /* 0x000fc600078e3cff */
[----:B------:R-:W-:Y:S02]  /*00f0*/  IMAD R0, R0, 0x4182bed5, RZ ;  /* 0x4182bed500007824 */ /* 0x000fe400078e02ff */
[----:B------:R-:W-:Y:S02]  /*0100*/  IMAD R9, R2, -0x658354e5, RZ ;  /* 0x9a7cab1b02097824 */ /* 0x000fe400078e02ff */
[C---:B------:R-:W-:Y:S01]  /*0110*/  VIADD R5, R0.reuse, 0x583f19 ;  /* 0x00583f1900057836 */ /* 0x040fe20000000000 */
[C---:B------:R-:W-:Y:S01]  /*0120*/  LOP3.LUT R6, R0.reuse, 0x159a55e5, RZ, 0x3c, !PT ;  /* 0x159a55e500067812 */ /* 0x040fe200078e3cff */
[C---:B------:R-:W-:Y:S01]  /*0130*/  VIADD R3, R0.reuse, 0x75bcd15 ;  /* 0x075bcd1500037836 */ /* 0x040fe20000000000 */
[----:B------:R-:W-:Y:S01]  /*0140*/  IADD3 R2, PT, PT, R0, 0x64f0c9, R9 ;  /* 0x0064f0c900027810 */ /* 0x000fe20007ffe009 */
[C---:B------:R-:W-:Y:S01]  /*0150*/  VIADD R7, R9.reuse, 0x1f123bb5 ;  /* 0x1f123bb509077836 */ /* 0x040fe20000000000 */
[----:B------:R-:W-:Y:S02]  /*0160*/  LOP3.LUT R4, R9, 0x5491333, RZ, 0x3c, !PT ;  /* 0x0549133309047812 */ /* 0x000fe400078e3cff */
[----:B------:R-:W-:Y:S01]  /*0170*/  SHF.R.S32.HI R0, RZ, 0x1f, R10 ;  /* 0x0000001fff007819 */ /* 0x000fe2000001140a */
[----:B------:R0:W-:Y:S04]  /*0180*/  STL.64 [R1], R2 ;  /* 0x0000000201007387 */ /* 0x0001e80000100a00 */
[----:B------:R0:W-:Y:S04]  /*0190*/  STL.64 [R1+0x8], R6 ;  /* 0x0000080601007387 */ /* 0x0001e80000100a00 */
[----:B------:R0:W-:Y:S01]  /*01a0*/  STL.64 [R1+0x10], R4 ;  /* 0x0000100401007387 */ /* 0x0001e20000100a00 */
[----:B-1----:R-:W-:Y:S05]  /*01b0*/  @!P0 BRA `(.L_x_79) ;  /* 0x0000002400388947 */ /* 0x002fea0003800000 */
[----:B------:R-:W-:Y:S02]  /*01c0*/  IMAD.MOV.U32 R13, RZ, RZ, R0 ;  /* 0x000000ffff0d7224 */ /* 0x000fe400078e0000 */
[----:B------:R-:W-:Y:S02]  /*01d0*/  IMAD.MOV.U32 R11, RZ, RZ, RZ ;  /* 0x000000ffff0b7224 */ /* 0x000fe400078e00ff */
[----:B0-----:R-:W-:-:S07]  /*01e0*/  IMAD.MOV.U32 R2, RZ, RZ, R10 ;  /* 0x000000ffff027224 */ /* 0x001fce00078e000a */
.L_x_88:
[----:B------:R-:W-:Y:S01]  /*01f0*/  LOP3.LUT R0, R2, 0x3, RZ, 0xc0, !PT ;  /* 0x0000000302007812 */ /* 0x000fe200078ec0ff */
[----:B------:R-:W-:Y:S03]  /*0200*/  BSSY.RECONVERGENT B1, `(.L_x_80) ;  /* 0x0000243000017945 */ /* 0x000fe60003800200 */
[----:B------:R-:W-:-:S04]  /*0210*/  ISETP.NE.U32.AND P0, PT, R0, RZ, PT ;  /* 0x000000ff0000720c */ /* 0x000fc80003f05070 */
[----:B------:R-:W-:-:S13]  /*0220*/  ISETP.NE.AND.EX P0, PT, RZ, RZ, PT, P0 ;  /* 0x000000ffff00720c */ /* 0x000fda0003f05300 */
[----:B0-----:R-:W-:Y:S05]  /*0230*/  @!P0 BRA `(.L_x_81) ;  /* 0x0000002000fc8947 */ /* 0x001fea0003800000 */
[----:B------:R-:W0:Y:S01]  /*0240*/  LDC.64 R8, c[0x4][RZ] ;  /* 0x01000000ff087b82 */ /* 0x000e220000000a00 */
[----:B------:R-:W-:Y:S01]  /*0250*/  IMAD.MOV.U32 R0, RZ, RZ, RZ ;  /* 0x000000ffff007224 */ /* 0x000fe200078e00ff */
[----:B------:R-:W-:Y:S02]  /*0260*/  CS2R R4, SRZ ;  /* 0x0000000000047805 */ /* 0x000fe4000001ff00 */
[----:B------:R-:W-:Y:S01]  /*0270*/  CS2R R6, SRZ ;  /* 0x0000000000067805 */ /* 0x000fe2000001ff00 */
[----:B------:R-:W-:Y:S02]  /*0280*/  IMAD.MOV.U32 R3, RZ, RZ, RZ ;  /* 0x000000ffff037224 */ /* 0x000fe400078e00ff */
[----:B0-----:R-:W-:-:S07]  /*0290*/  IMAD.WIDE.U32 R8, R11, 0xc80, R8 ;  /* 0x00000c800b087825 */ /* 0x001fce00078e0008 */
.L_x_83:
[----:B------:R-:W-:-:S06]  /*02a0*/  IMAD R12, R0, 0x4, R1 ;  /* 0x00000004000c7824 */ /* 0x000fcc00078e0201 */
[----:B------:R-:W5:Y:S01]  /*02b0*/  LDL R12, [R12+0x4] ;  /* 0x000004000c0c7983 */ /* 0x000f620000100800 */
[----:B------:R-:W-:-:S05]  /*02c0*/  UMOV UR4, URZ ;  /* 0x000000ff00047c82 */ /* 0x000fca0008000000 */
.L_x_82:
[----:B-----5:R-:W-:Y:S01]  /*02d0*/  SHF.R.U32.HI R22, RZ, UR4, R12 ;  /* 0x00000004ff167c19 */ /* 0x020fe2000801160c */
[----:B------:R-:W-:-:S03]  /*02e0*/  IMAD.SHL.U32 R14, R0, 0x20, RZ ;  /* 0x00000020000e7824 */ /* 0x000fc600078e00ff */
[----:B------:R-:W-:Y:S01]  /*02f0*/  LOP3.LUT R15, R22, 0x1, RZ, 0xc0, !PT ;  /* 0x00000001160f7812 */ /* 0x000fe200078ec0ff */
[----:B------:R-:W-:-:S03]  /*0300*/  VIADD R14, R14, UR4 ;  /* 0x000000040e0e7c36 */ /* 0x000fc60008000000 */
[----:B------:R-:W-:Y:S01]  /*0310*/  ISETP.NE.U32.AND P0, PT, R15, 0x1, PT ;  /* 0x000000010f00780c */ /* 0x000fe20003f05070 */
[----:B------:R-:W-:-:S03]  /*0320*/  IMAD R15, R14, 0x5, RZ ;  /* 0x000000050e0f7824 */ /* 0x000fc600078e02ff */
[----:B------:R-:W-:Y:S01]  /*0330*/  R2P PR, R22, 0x7e ;  /* 0x0000007e16007804 */ /* 0x000fe20000000000 */
[----:B------:R-:W-:-:S08]  /*0340*/  IMAD.WIDE.U32 R14, R15, 0x4, R8 ;  /* 0x000000040f0e7825 */ /* 0x000fd000078e0008 */
[----:B------:R-:W2:Y:S04]  /*0350*/  @!P0 LDG.E R16, desc[UR6][R14.64+0x10] ;  /* 0x000010060e108981 */ /* 0x000ea8000c1e1900 */
[----:B------:R-:W3:Y:S04]  /*0360*/  @P1 LDG.E R18, desc[UR6][R14.64+0x24] ;  /* 0x000024060e121981 */ /* 0x000ee8000c1e1900 */
[----:B------:R-:W4:Y:S04]  /*0370*/  @P2 LDG.E R20, desc[UR6][R14.64+0x38] ;  /* 0x000038060e142981 */ /* 0x000f28000c1e1900 */
[----:B------:R-:W4:Y:S04]  /*0380*/  @P3 LDG.E R24, desc[UR6][R14.64+0x4c] ;  /* 0x00004c060e183981 */ /* 0x000f28000c1e1900 */
[----:B------:R-:W4:Y:S04]  /*0390*/  @P4 LDG.E R26, desc[UR6][R14.64+0x60] ;  /* 0x000060060e1a4981 */ /* 0x000f28000c1e1900 */
[----:B------:R-:W4:Y:S04]  /*03a0*/  @!P0 LDG.E R17, desc[UR6][R14.64+0x4] ;  /* 0x000004060e118981 */ /* 0x000f28000c1e1900 */
[----:B------:R-:W4:Y:S04]  /*03b0*/  @!P0 LDG.E R19, desc[UR6][R14.64+0xc] ;  /* 0x00000c060e138981 */ /* 0x000f28000c1e1900 */
[----:B------:R-:W4:Y:S04]  /*03c0*/  @P1 LDG.E R21, desc[UR6][R14.64+0x18] ;  /* 0x000018060e151981 */ /* 0x000f28000c1e1900 */
[----:B------:R-:W4:Y:S04]  /*03d0*/  @P3 LDG.E R23, desc[UR6][R14.64+0x40] ;  /* 0x000040060e173981 */ /* 0x000f28000c1e1900 */
[----:B------:R-:W4:Y:S04]  /*03e0*/  @P5 LDG.E R25, desc[UR6][R14.64+0x70] ;  /* 0x000070060e195981 */ /* 0x000f28000c1e1900 */
[----:B------:R-:W4:Y:S01]  /*03f0*/  @P6 LDG.E R28, desc[UR6][R14.64+0x88] ;  /* 0x000088060e1c6981 */ /* 0x000f22000c1e1900 */
[----:B--2---:R-:W-:-:S03]  /*0400*/  @!P0 LOP3.LUT R5, R5, R16, RZ, 0x3c, !PT ;  /* 0x0000001005058212 */ /* 0x004fc600078e3cff */
[----:B------:R-:W2:Y:S01]  /*0410*/  @!P0 LDG.E R16, desc[UR6][R14.64] ;  /* 0x000000060e108981 */ /* 0x000ea2000c1e1900 */
[----:B---3--:R-:W-:-:S03]  /*0420*/  @P1 LOP3.LUT R5, R5, R18, RZ, 0x3c, !PT ;  /* 0x0000001205051212 */ /* 0x008fc600078e3cff */
[----:B------:R-:W3:Y:S01]  /*0430*/  @!P0 LDG.E R18, desc[UR6][R14.64+0x8] ;  /* 0x000008060e128981 */ /* 0x000ee2000c1e1900 */
[----:B----4-:R-:W-:-:S03]  /*0440*/  @P2 LOP3.LUT R5, R5, R20, RZ, 0x3c, !PT ;  /* 0x0000001405052212 */ /* 0x010fc600078e3cff */
[----:B------:R-:W4:Y:S01]  /*0450*/  @P1 LDG.E R20, desc[UR6][R14.64+0x14] ;  /* 0x000014060e141981 */ /* 0x000f22000c1e1900 */
[----:B------:R-:W-:-:S03]  /*0460*/  @P3 LOP3.LUT R5, R5, R24, RZ, 0x3c, !PT ;  /* 0x0000001805053212 */ /* 0x000fc600078e3cff */
[----:B------:R-:W4:Y:S01]  /*0470*/  @P5 LDG.E R24, desc[UR6][R14.64+0x74] ;  /* 0x000074060e185981 */ /* 0x000f22000c1e1900 */
[----:B------:R-:W-:-:S03]  /*0480*/  @P4 LOP3.LUT R5, R5, R26, RZ, 0x3c, !PT ;  /* 0x0000001a05054212 */ /* 0x000fc600078e3cff */
[----:B------:R-:W4:Y:S01]  /*0490*/  @P3 LDG.E R26, desc[UR6][R14.64+0x44] ;  /* 0x000044060e1a3981 */ /* 0x000f22000c1e1900 */
[----:B------:R-:W-:-:S03]  /*04a0*/  @!P0 LOP3.LUT R6, R6, R17, RZ, 0x3c, !PT ;  /* 0x0000001106068212 */ /* 0x000fc600078e3cff */
[----:B------:R-:W4:Y:S01]  /*04b0*/  @P1 LDG.E R17, desc[UR6][R14.64+0x20] ;  /* 0x000020060e111981 */ /* 0x000f22000c1e1900 */
[----:B------:R-:W-:-:S03]  /*04c0*/  @!P0 LOP3.LUT R4, R4, R19, RZ, 0x3c, !PT ;  /* 0x0000001304048212 */ /* 0x000fc600078e3cff */
[----:B------:R-:W4:Y:S01]  /*04d0*/  @P2 LDG.E R19, desc[UR6][R14.64+0x2c] ;  /* 0x00002c060e132981 */ /* 0x000f22000c1e1900 */
[----:B------:R-:W-:-:S03]  /*04e0*/  @P1 LOP3.LUT R6, R6, R21, RZ, 0x3c, !PT ;  /* 0x0000001506061212 */ /* 0x000fc600078e3cff */
[----:B------:R-:W4:Y:S01]  /*04f0*/  @P2 LDG.E R21, desc[UR6][R14.64+0x34] ;  /* 0x000034060e152981 */ /* 0x000f22000c1e1900 */
[----:B--2---:R-:W-:-:S03]  /*0500*/  @!P0 LOP3.LUT R3, R3, R16, RZ, 0x3c, !PT ;  /* 0x0000001003038212 */ /* 0x004fc600078e3cff */
[----:B------:R-:W2:Y:S01]  /*0510*/  @P1 LDG.E R16, desc[UR6][R14.64+0x1c] ;  /* 0x00001c060e101981 */ /* 0x000ea2000c1e1900 */
[----:B---3--:R-:W-:-:S03]  /*0520*/  @!P0 LOP3.LUT R7, R7, R18, RZ, 0x3c, !PT ;  /* 0x0000001207078212 */ /* 0x008fc600078e3cff */
[----:B------:R-:W3:Y:S01]  /*0530*/  @P2 LDG.E R18, desc[UR6][R14.64+0x28] ;  /* 0x000028060e122981 */ /* 0x000ee2000c1e1900 */
[----:B----4-:R-:W-:-:S03]  /*0540*/  @P1 LOP3.LUT R3, R3, R20, RZ, 0x3c, !PT ;  /* 0x0000001403031212 */ /* 0x010fc600078e3cff */
[----:B------:R-:W4:Y:S01]  /*0550*/  @P2 LDG.E R20, desc[UR6][R14.64+0x30] ;  /* 0x000030060e142981 */ /* 0x000f22000c1e1900 */
[----:B------:R-:W-:-:S03]  /*0560*/  @P5 LOP3.LUT R5, R5, R24, RZ, 0x3c, !PT ;  /* 0x0000001805055212 */ /* 0x000fc600078e3cff */
[----:B------:R-:W4:Y:S01]  /*0570*/  @P3 LDG.E R24, desc[UR6][R14.64+0x3c] ;  /* 0x00003c060e183981 */ /* 0x000f22000c1e1900 */
[----:B------:R-:W-:-:S03]  /*0580*/  @P1 LOP3.LUT R4, R4, R17, RZ, 0x3c, !PT ;  /* 0x0000001104041212 */ /* 0x000fc600078e3cff */
[----:B------:R-:W4:Y:S01]  /*0590*/  @P3 LDG.E R17, desc[UR6][R14.64+0x48] ;  /* 0x000048060e113981 */ /* 0x000f22000c1e1900 */
[----:B------:R-:W-:-:S03]  /*05a0*/  @P2 LOP3.LUT R6, R6, R19, RZ, 0x3c, !PT ;  /* 0x0000001306062212 */ /* 0x000fc600078e3cff */
[----:B------:R-:W4:Y:S01]  /*05b0*/  @P4 LDG.E R19, desc[UR6][R14.64+0x54] ;  /* 0x000054060e134981 */ /* 0x000f22000c1e1900 */
[----:B------:R-:W-:Y:S02]  /*05c0*/  @P2 LOP3.LUT R4, R4, R21, RZ, 0x3c, !PT ;  /* 0x0000001504042212 */ /* 0x000fe400078e3cff */
[----:B------:R-:W-:Y:S01]  /*05d0*/  @P3 LOP3.LUT R6, R6, R23, RZ, 0x3c, !PT ;  /* 0x0000001706063212 */ /* 0x000fe200078e3cff */
[----:B------:R-:W4:Y:S04]  /*05e0*/  @P4 LDG.E R21, desc[UR6][R14.64+0x5c] ;  /* 0x00005c060e154981 */ /* 0x000f28000c1e1900 */
[----:B------:R-:W4:Y:S01]  /*05f0*/  @P5 LDG.E R23, desc[UR6][R14.64+0x68] ;  /* 0x000068060e175981 */ /* 0x000f22000c1e1900 */
[----:B--2---:R-:W-:-:S03]  /*0600*/  @P1 LOP3.LUT R7, R7, R16, RZ, 0x3c, !PT ;  /* 0x0000001007071212 */ /* 0x004fc600078e3cff */
[----:B------:R-:W2:Y:S01]  /*0610*/  @P4 LDG.E R16, desc[UR6][R14.64+0x50] ;  /* 0x000050060e104981 */ /* 0x000ea2000c1e1900 */
[----:B---3--:R-:W-:-:S03]  /*0620*/  @P2 LOP3.LUT R3, R3, R18, RZ, 0x3c, !PT ;  /* 0x0000001203032212 */ /* 0x008fc600078e3cff */
[----:B------:R-:W3:Y:S01]  /*0630*/  @P4 LDG.E R18, desc[UR6][R14.64+0x58] ;  /* 0x000058060e124981 */ /* 0x000ee2000c1e1900 */
[----:B----4-:R-:W-:-:S03]  /*0640*/  @P2 LOP3.LUT R7, R7, R20, RZ, 0x3c, !PT ;  /* 0x0000001407072212 */ /* 0x010fc600078e3cff */
[----:B------:R-:W4:Y:S01]  /*0650*/  @P5 LDG.E R20, desc[UR6][R14.64+0x64] ;  /* 0x000064060e145981 */ /* 0x000f22000c1e1900 */
[----:B------:R-:W-:-:S03]  /*0660*/  @P3 LOP3.LUT R3, R3, R24, RZ, 0x3c, !PT ;  /* 0x0000001803033212 */ /* 0x000fc600078e3cff */
[----:B------:R-:W4:Y:S01]  /*0670*/  @P5 LDG.E R24, desc[UR6][R14.64+0x6c] ;  /* 0x00006c060e185981 */ /* 0x000f22000c1e1900 */
[----:B------:R-:W-:Y:S02]  /*0680*/  LOP3.LUT P0, RZ, R22, 0x80, RZ, 0xc0, !PT ;  /* 0x0000008016ff7812 */ /* 0x000fe4000780c0ff */
[----:B------:R-:W-:Y:S02]  /*0690*/  @P3 LOP3.LUT R7, R7, R26, RZ, 0x3c, !PT ;  /* 0x0000001a07073212 */ /* 0x000fe400078e3cff */
[----:B------:R-:W-:Y:S02]  /*06a0*/  @P3 LOP3.LUT R4, R4, R17, RZ, 0x3c, !PT ;  /* 0x0000001104043212 */ /* 0x000fe400078e3cff */
[----:B------:R-:W4:Y:S01]  /*06b0*/  @P6 LDG.E R17, desc[UR6][R14.64+0x7c] ;  /* 0x00007c060e116981 */ /* 0x000f22000c1e1900 */
[----:B------:R-:W-:-:S03]  /*06c0*/  @P4 LOP3.LUT R6, R6, R19, RZ, 0x3c, !PT ;  /* 0x0000001306064212 */ /* 0x000fc600078e3cff */
[----:B------:R-:W4:Y:S01]  /*06d0*/  @P6 LDG.E R19, desc[UR6][R14.64+0x84] ;  /* 0x000084060e136981 */ /* 0x000f22000c1e1900 */
[----:B------:R-:W-:-:S03]  /*06e0*/  @P4 LOP3.LUT R4, R4, R21, RZ, 0x3c, !PT ;  /* 0x0000001504044212 */ /* 0x000fc600078e3cff */
[----:B------:R-:W4:Y:S01]  /*06f0*/  @P0 LDG.E R26, desc[UR6][R14.64+0x9c] ;  /* 0x00009c060e1a0981 */ /* 0x000f22000c1e1900 */
[----:B------:R-:W-:-:S03]  /*0700*/  @P5 LOP3.LUT R6, R6, R23, RZ, 0x3c, !PT ;  /* 0x0000001706065212 */ /* 0x000fc600078e3cff */
        /* <DEDUP_REMOVED lines=10> */
[----:B------:R-:W-:Y:S02]  /*07b0*/  @P5 LOP3.LUT R4, R4, R25, RZ, 0x3c, !PT ;  /* 0x0000001904045212 */ /* 0x000fe400078e3cff */
[----:B------:R-:W-:Y:S02]  /*07c0*/  @P6 LOP3.LUT R5, R5, R28, RZ, 0x3c, !PT ;  /* 0x0000001c05056212 */ /* 0x000fe400078e3cff */
[----:B------:R-:W-:Y:S02]  /*07d0*/  @P6 LOP3.LUT R6, R6, R17, RZ, 0x3c, !PT ;  /* 0x0000001106066212 */ /* 0x000fe400078e3cff */
[----:B------:R-:W-:Y:S02]  /*07e0*/  @P6 LOP3.LUT R4, R4, R19, RZ, 0x3c, !PT ;  /* 0x0000001304046212 */ /* 0x000fe400078e3cff */
[----:B------:R-:W-:Y:S02]  /*07f0*/  @P0 LOP3.LUT R5, R5, R26, RZ, 0x3c, !PT ;  /* 0x0000001a05050212 */ /* 0x000fe400078e3cff */
[----:B------:R-:W-:-:S02]  /*0800*/  @P0 LOP3.LUT R6, R6, R21, RZ, 0x3c, !PT ;  /* 0x0000001506060212 */ /* 0x000fc400078e3cff */
[----:B------:R-:W-:Y:S02]  /*0810*/  @P0 LOP3.LUT R4, R4, R23, RZ, 0x3c, !PT ;  /* 0x0000001704040212 */ /* 0x000fe400078e3cff */
[----:B--2---:R-:W-:Y:S02]  /*0820*/  @P6 LOP3.LUT R3, R3, R16, RZ, 0x3c, !PT ;  /* 0x0000001003036212 */ /* 0x004fe400078e3cff */
[----:B---3--:R-:W-:Y:S02]  /*0830*/  @P6 LOP3.LUT R7, R7, R18, RZ, 0x3c, !PT ;  /* 0x0000001207076212 */ /* 0x008fe400078e3cff */
[----:B----4-:R-:W-:Y:S02]  /*0840*/  @P0 LOP3.LUT R3, R3, R20, RZ, 0x3c, !PT ;  /* 0x0000001403030212 */ /* 0x010fe400078e3cff */
[----:B------:R-:W-:Y:S02]  /*0850*/  @P0 LOP3.LUT R7, R7, R24, RZ, 0x3c, !PT ;  /* 0x0000001807070212 */ /* 0x000fe400078e3cff */
[----:B------:R-:W-:-:S13]  /*0860*/  R2P PR, R22.B1, 0x7f ;  /* 0x0000007f16007804 */ /* 0x000fda0000001000 */
[----:B------:R-:W2:Y:S04]  /*0870*/  @P0 LDG.E R18, desc[UR6][R14.64+0xa0] ;  /* 0x0000a0060e120981 */ /* 0x000ea8000c1e1900 */
[----:B------:R-:W3:Y:S04]  /*0880*/  @P0 LDG.E R19, desc[UR6][R14.64+0xa4] ;  /* 0x0000a4060e130981 */ /* 0x000ee8000c1e1900 */
[----:B------:R-:W4:Y:S04]  /*0890*/  @P0 LDG.E R20, desc[UR6][R14.64+0xa8] ;  /* 0x0000a8060e140981 */ /* 0x000f28000c1e1900 */
[----:B------:R-:W4:Y:S04]  /*08a0*/  @P0 LDG.E R21, desc[UR6][R14.64+0xac] ;  /* 0x0000ac060e150981 */ /* 0x000f28000c1e1900 */
[----:B------:R-:W4:Y:S04]  /*08b0*/  @P0 LDG.E R24, desc[UR6][R14.64+0xb0] ;  /* 0x0000b0060e180981 */ /* 0x000f28000c1e1900 */
[----:B------:R-:W4:Y:S04]  /*08c0*/  @P1 LDG.E R16, desc[UR6][R14.64+0xbc] ;  /* 0x0000bc060e101981 */ /* 0x000f28000c1e1900 */
[----:B------:R-:W4:Y:S04]  /*08d0*/  @P1 LDG.E R26, desc[UR6][R14.64+0xb4] ;  /* 0x0000b4060e1a1981 */ /* 0x000f28000c1e1900 */
        /* <DEDUP_REMOVED lines=11> */
[----:B------:R-:W-:Y:S01]  /*0990*/  LOP3.LUT P0, RZ, R22, 0x8000, RZ, 0xc0, !PT ;  /* 0x0000800016ff7812 */ /* 0x000fe2000780c0ff */
[----:B------:R-:W4:Y:S01]  /*09a0*/  @P2 LDG.E R24, desc[UR6][R14.64+0xd8] ;  /* 0x0000d8060e182981 */ /* 0x000f22000c1e1900 */
[----:B------:R-:W-:-:S03]  /*09b0*/  @P1 LOP3.LUT R7, R7, R16, RZ, 0x3c, !PT ;  /* 0x0000001007071212 */ /* 0x000fc600078e3cff */
[----:B------:R-:W4:Y:S01]  /*09c0*/  @P2 LDG.E R22, desc[UR6][R14.64+0xd0] ;  /* 0x0000d0060e162981 */ /* 0x000f22000c1e1900 */
[----:B------:R-:W-:-:S03]  /*09d0*/  @P1 LOP3.LUT R3, R3, R26, RZ, 0x3c, !PT ;  /* 0x0000001a03031212 */ /* 0x000fc600078e3cff */
[----:B------:R-:W4:Y:S01]  /*09e0*/  @P3 LDG.E R16, desc[UR6][R14.64+0xe4] ;  /* 0x0000e4060e103981 */ /* 0x000f22000c1e1900 */
[----:B------:R-:W-:-:S03]  /*09f0*/  @P1 LOP3.LUT R6, R6, R23, RZ, 0x3c, !PT ;  /* 0x0000001706061212 */ /* 0x000fc600078e3cff */
[----:B------:R-:W4:Y:S01]  /*0a00*/  @P3 LDG.E R26, desc[UR6][R14.64+0xdc] ;  /* 0x0000dc060e1a3981 */ /* 0x000f22000c1e1900 */
[----:B------:R-:W-:-:S03]  /*0a10*/  @P1 LOP3.LUT R4, R4, R17, RZ, 0x3c, !PT ;  /* 0x0000001104041212 */ /* 0x000fc600078e3cff */
        /* <DEDUP_REMOVED lines=43> */
[----:B------:R-:W-:-:S04]  /*0cd0*/  UIADD3 UR4, UPT, UPT, UR4, 0x10, URZ ;  /* 0x0000001004047890 */ /* 0x000fc8000fffe0ff */
[----:B------:R-:W-:Y:S01]  /*0ce0*/  UISETP.NE.AND UP0, UPT, UR4, 0x20, UPT ;  /* 0x000000200400788c */ /* 0x000fe2000bf05270 */
[----:B--2---:R-:W-:Y:S02]  /*0cf0*/  @P5 LOP3.LUT R5, R5, R18, RZ, 0x3c, !PT ;  /* 0x0000001205055212 */ /* 0x004fe400078e3cff */
[----:B---3--:R-:W-:Y:S02]  /*0d00*/  @P6 LOP3.LUT R6, R6, R19, RZ, 0x3c, !PT ;  /* 0x0000001306066212 */ /* 0x008fe400078e3cff */
[----:B----4-:R-:W-:Y:S02]  /*0d10*/  @P6 LOP3.LUT R3, R3, R20, RZ, 0x3c, !PT ;  /* 0x0000001403036212 */ /* 0x010fe400078e3cff */
[----:B------:R-:W-:Y:S02]  /*0d20*/  @P6 LOP3.LUT R4, R4, R21, RZ, 0x3c, !PT ;  /* 0x0000001504046212 */ /* 0x000fe400078e3cff */
[----:B------:R-:W-:Y:S02]  /*0d30*/  @P6 LOP3.LUT R7, R7, R22, RZ, 0x3c, !PT ;  /* 0x0000001607076212 */ /* 0x000fe400078e3cff */
[----:B------:R-:W-:-:S02]  /*0d40*/  @P6 LOP3.LUT R5, R5, R16, RZ, 0x3c, !PT ;  /* 0x0000001005056212 */ /* 0x000fc400078e3cff */
[----:B------:R-:W-:Y:S02]  /*0d50*/  @P0 LOP3.LUT R3, R3, R24, RZ, 0x3c, !PT ;  /* 0x0000001803030212 */ /* 0x000fe400078e3cff */
[----:B------:R-:W-:Y:S02]  /*0d60*/  @P0 LOP3.LUT R5, R5, R28, RZ, 0x3c, !PT ;  /* 0x0000001c05050212 */ /* 0x000fe400078e3cff */
[----:B------:R-:W-:Y:S02]  /*0d70*/  @P0 LOP3.LUT R7, R7, R26, RZ, 0x3c, !PT ;  /* 0x0000001a07070212 */ /* 0x000fe400078e3cff */
[----:B------:R-:W-:Y:S02]  /*0d80*/  @P0 LOP3.LUT R4, R4, R23, RZ, 0x3c, !PT ;  /* 0x0000001704040212 */ /* 0x000fe400078e3cff */
[----:B------:R-:W-:Y:S01]  /*0d90*/  @P0 LOP3.LUT R6, R6, R17, RZ, 0x3c, !PT ;  /* 0x0000001106060212 */ /* 0x000fe200078e3cff */
[----:B------:R-:W-:Y:S06]  /*0da0*/  BRA.U UP0, `(.L_x_82) ;  /* 0xfffffff500487547 */ /* 0x000fec000b83ffff */
[----:B------:R-:W-:-:S05]  /*0db0*/  VIADD R0, R0, 0x1 ;  /* 0x0000000100007836 */ /* 0x000fca0000000000 */
[----:B------:R-:W-:-:S13]  /*0dc0*/  ISETP.NE.AND P0, PT, R0, 0x5, PT ;  /* 0x000000050000780c */ /* 0x000fda0003f05270 */
[----:B------:R-:W-:Y:S05]  /*0dd0*/  @P0 BRA `(.L_x_83) ;  /* 0xfffffff400300947 */ /* 0x000fea000383ffff */
[----:B------:R-:W-:Y:S01]  /*0de0*/  LOP3.LUT R0, R2, 0x3, RZ, 0xc0, !PT ;  /* 0x0000000302007812 */ /* 0x000fe200078ec0ff */
[----:B------:R0:W-:Y:S03]  /*0df0*/  STL.64 [R1+0x8], R6 ;  /* 0x0000080601007387 */ /* 0x0001e60000100a00 */
[----:B------:R-:W-:Y:S01]  /*0e00*/  ISETP.NE.U32.AND P0, PT, R0, 0x1, PT ;  /* 0x000000010000780c */ /* 0x000fe20003f05070 */
[----:B------:R0:W-:Y:S03]  /*0e10*/  STL.64 [R1+0x10], R4 ;  /* 0x0000100401007387 */ /* 0x0001e60000100a00 */
[----:B------:R-:W-:Y:S01]  /*0e20*/  ISETP.NE.AND.EX P0, PT, RZ, RZ, PT, P0 ;  /* 0x000000ffff00720c */ /* 0x000fe20003f05300 */
[----:B------:R0:W-:-:S12]  /*0e30*/  STL [R1+0x4], R3 ;  /* 0x0000040301007387 */ /* 0x0001d80000100800 */
[----:B0-----:R-:W-:Y:S05]  /*0e40*/  @!P0 BRA `(.L_x_81) ;  /* 0x0000001400f88947 */ /* 0x001fea0003800000 */
[----:B------:R-:W-:Y:S01]  /*0e50*/  UMOV UR4, URZ ;  /* 0x000000ff00047c82 */ /* 0x000fe20008000000 */
[----:B------:R-:W-:Y:S01]  /*0e60*/  IMAD.MOV.U32 R0, RZ, RZ, RZ ;  /* 0x000000ffff007224 */ /* 0x000fe200078e00ff */
[----:B------:R-:W-:Y:S01]  /*0e70*/  CS2R R6, SRZ ;  /* 0x0000000000067805 */ /* 0x000fe2000001ff00 */
[----:B------:R-:W-:Y:S02]  /*0e80*/  IMAD.MOV.U32 R4, RZ, RZ, RZ ;  /* 0x000000ffff047224 */ /* 0x000fe400078e00ff */
[----:B------:R-:W-:Y:S02]  /*0e90*/  IMAD.MOV.U32 R3, RZ, RZ, RZ ;  /* 0x000000ffff037224 */ /* 0x000fe400078e00ff */
[----:B------:R-:W-:-:S07]  /*0ea0*/  IMAD.U32 R5, RZ, RZ, UR4 ;  /* 0x00000004ff057e24 */ /* 0x000fce000f8e00ff */
.L_x_85:
[----:B------:R-:W-:-:S06]  /*0eb0*/  IMAD R12, R0, 0x4, R1 ;  /* 0x00000004000c7824 */ /* 0x000fcc00078e0201 */
[----:B------:R-:W5:Y:S01]  /*0ec0*/  LDL R12, [R12+0x4] ;  /* 0x000004000c0c7983 */ /* 0x000f620000100800 */
[----:B------:R-:W-:-:S05]  /*0ed0*/  UMOV UR4, URZ ;  /* 0x000000ff00047c82 */ /* 0x000fca0008000000 */
.L_x_84:
        /* <DEDUP_REMOVED lines=180> */
[----:B------:R0:W-:Y:S03]  /*1a20*/  STL [R1+0x4], R3 ;  /* 0x0000040301007387 */ /* 0x0001e60000100800 */
[----:B------:R-:W-:Y:S01]  /*1a30*/  ISETP.NE.AND.EX P0, PT, RZ, RZ, PT, P0 ;  /* 0x000000ffff00720c */ /* 0x000fe20003f05300 */
[----:B------:R0:W-:-:S12]  /*1a40*/  STL.64 [R1+0x10], R4 ;  /* 0x0000100401007387 */ /* 0x0001d80000100a00 */
[----:B0-----:R-:W-:Y:S05]  /*1a50*/  @P0 BRA `(.L_x_81) ;  /* 0x0000000800f40947 */ /* 0x001fea0003800000 */
[----:B------:R-:W-:Y:S01]  /*1a60*/  UMOV UR4, URZ ;  /* 0x000000ff00047c82 */ /* 0x000fe20008000000 */
[----:B------:R-:W-:Y:S01]  /*1a70*/  IMAD.MOV.U32 R0, RZ, RZ, RZ ;  /* 0x000000ffff007224 */ /* 0x000fe200078e00ff */
[----:B------:R-:W-:Y:S01]  /*1a80*/  CS2R R6, SRZ ;  /* 0x0000000000067805 */ /* 0x000fe2000001ff00 */
[----:B------:R-:W-:Y:S02]  /*1a90*/  IMAD.MOV.U32 R4, RZ, RZ, RZ ;  /* 0x000000ffff047224 */ /* 0x000fe400078e00ff */
[----:B------:R-:W-:Y:S02]  /*1aa0*/  IMAD.MOV.U32 R3, RZ, RZ, RZ ;  /* 0x000000ffff037224 */ /* 0x000fe400078e00ff */
[----:B------:R-:W-:-:S07]  /*1ab0*/  IMAD.U32 R5, RZ, RZ, UR4 ;  /* 0x00000004ff057e24 */ /* 0x000fce000f8e00ff */
.L_x_87:
[----:B------:R-:W-:-:S06]  /*1ac0*/  IMAD R12, R0, 0x4, R1 ;  /* 0x00000004000c7824 */ /* 0x000fcc00078e0201 */
[----:B------:R-:W5:Y:S01]  /*1ad0*/  LDL R12, [R12+0x4] ;  /* 0x000004000c0c7983 */ /* 0x000f620000100800 */
[----:B------:R-:W-:-:S05]  /*1ae0*/  UMOV UR4, URZ ;  /* 0x000000ff00047c82 */ /* 0x000fca0008000000 */
.L_x_86:
        /* <DEDUP_REMOVED lines=177> */
[----:B------:R0:W-:Y:S04]  /*2600*/  STL.64 [R1+0x8], R6 ;  /* 0x0000080601007387 */ /* 0x0001e80000100a00 */
[----:B------:R0:W-:Y:S04]  /*2610*/  STL [R1+0x4], R3 ;  /* 0x0000040301007387 */ /* 0x0001e80000100800 */
[----:B------:R0:W-:Y:S02]  /*2620*/  STL.64 [R1+0x10], R4 ;  /* 0x0000100401007387 */ /* 0x0001e40000100a00 */
.L_x_81:
[----:B------:R-:W-:Y:S05]  /*2630*/  BSYNC.RECONVERGENT B1 ;  /* 0x0000000000017941 */ /* 0x000fea0003800200 */
.L_x_80:
[C---:B------:R-:W-:Y:S01]  /*2640*/  ISETP.GT.U32.AND P0, PT, R2.reuse, 0x3, PT ;  /* 0x000000030200780c */ /* 0x040fe20003f04070 */
[----:B------:R-:W-:Y:S01]  /*2650*/  VIADD R11, R11, 0x1 ;  /* 0x000000010b0b7836 */ /* 0x000fe20000000000 */
[--C-:B------:R-:W-:Y:S02]  /*2660*/  SHF.R.U64 R2, R2, 0x2, R13.reuse ;  /* 0x0000000202027819 */ /* 0x100fe4000000120d */
[----:B------:R-:W-:Y:S02]  /*2670*/  ISETP.GT.U32.AND.EX P0, PT, R13, RZ, PT, P0 ;  /* 0x000000ff0d00720c */ /* 0x000fe40003f04100 */
[----:B------:R-:W-:-:S11]  /*2680*/  SHF.R.U32.HI R13, RZ, 0x2, R13 ;  /* 0x00000002ff0d7819 */ /* 0x000fd6000001160d */
[----:B------:R-:W-:Y:S05]  /*2690*/  @P0 BRA `(.L_x_88) ;  /* 0xffffffd800d40947 */ /* 0x000fea000383ffff */
.L_x_79:
[----:B------:R-:W-:Y:S05]  /*26a0*/  BSYNC.RECONVERGENT B0 ;  /* 0x0000000000007941 */ /* 0x000fea0003800200 */
.L_x_78:
[----:B0-----:R-:W0:Y:S01]  /*26b0*/  LDC.64 R6, c[0x0][0x390] ;  /* 0x0000e400ff067b82 */ /* 0x001e220000000a00 */
[----:B------:R-:W-:Y:S01]  /*26c0*/  SHF.R.U32.HI R0, RZ, 0x2, R3 ;  /* 0x00000002ff007819 */ /* 0x000fe20000011603 */
[----:B------:R-:W1:Y:S03]  /*26d0*/  LDCU.64 UR4, c[0x0][0x380] ;  /* 0x00007000ff0477ac */ /* 0x000e660008000a00 */
[----:B------:R-:W-:Y:S01]  /*26e0*/  LOP3.LUT R0, R0, R3, RZ, 0x3c, !PT ;  /* 0x0000000300007212 */ /* 0x000fe200078e3cff */
[----:B------:R-:W-:Y:S02]  /*26f0*/  IMAD.SHL.U32 R3, R5, 0x10, RZ ;  /* 0x0000001005037824 */ /* 0x000fe400078e00ff */
[----:B------:R-:W2:Y:S02]  /*2700*/  LDC R4, c[0x0][0x38c] ;  /* 0x0000e300ff047b82 */ /* 0x000ea40000000800 */
[----:B------:R-:W-:-:S05]  /*2710*/  IMAD.SHL.U32 R2, R0, 0x2, RZ ;  /* 0x0000000200027824 */ /* 0x000fca00078e00ff */
[----:B------:R-:W-:Y:S01]  /*2720*/  LOP3.LUT R2, R0, R2, R3, 0x96, !PT ;  /* 0x0000000200027212 */ /* 0x000fe200078e9603 */
[----:B------:R-:W-:-:S03]  /*2730*/  IMAD.MOV.U32 R3, RZ, RZ, 0x2f800000 ;  /* 0x2f800000ff037424 */ /* 0x000fc600078e00ff */
[----:B------:R-:W-:Y:S02]  /*2740*/  LOP3.LUT R2, R2, R5, RZ, 0x3c, !PT ;  /* 0x0000000502027212 */ /* 0x000fe400078e3cff */
[----:B0-----:R-:W-:Y:S02]  /*2750*/  LOP3.LUT R6, R6, 0xaad26b49, RZ, 0x3c, !PT ;  /* 0xaad26b4906067812 */ /* 0x001fe400078e3cff */
[----:B------:R-:W-:-:S03]  /*2760*/  LOP3.LUT R7, R7, 0xf7dcefdd, RZ, 0x3c, !PT ;  /* 0xf7dcefdd07077812 */ /* 0x000fc600078e3cff */
[----:B------:R-:W-:Y:S02]  /*2770*/  IMAD R6, R6, 0x4182bed5, RZ ;  /* 0x4182bed506067824 */ /* 0x000fe400078e02ff */
[----:B------:R-:W-:Y:S02]  /*2780*/  IMAD R7, R7, -0x658354e5, RZ ;  /* 0x9a7cab1b07077824 */ /* 0x000fe400078e02ff */
[----:B--2---:R-:W-:-:S03]  /*2790*/  FMUL R5, R4, -0.5 ;  /* 0xbf00000004057820 */ /* 0x004fc60000400000 */
[----:B------:R-:W-:-:S04]  /*27a0*/  IADD3 R7, PT, PT, R6, 0x64f0c9, R7 ;  /* 0x0064f0c906077810 */ /* 0x000fc80007ffe007 */
[----:B------:R-:W-:-:S04]  /*27b0*/  IADD3 R2, PT, PT, R7, 0x587c5, R2 ;  /* 0x000587c507027810 */ /* 0x000fc80007ffe002 */
[----:B------:R-:W-:-:S05]  /*27c0*/  I2FP.F32.U32 R2, R2 ;  /* 0x0000000200027245 */ /* 0x000fca0000201000 */
[----:B------:R-:W-:Y:S01]  /*27d0*/  FFMA R0, R2, R3, 1.1641532182693481445e-10 ;  /* 0x2f00000002007423 */ /* 0x000fe20000000003 */
[----:B------:R-:W-:Y:S02]  /*27e0*/  SHF.R.S32.HI R3, RZ, 0x1f, R10 ;  /* 0x0000001fff037819 */ /* 0x000fe4000001140a */
[----:B-1----:R-:W-:Y:S01]  /*27f0*/  LEA R2, P0, R10, UR4, 0x2 ;  /* 0x000000040a027c11 */ /* 0x002fe2000f8010ff */
[----:B------:R-:W-:-:S03]  /*2800*/  FFMA R5, R0, R4, R5 ;  /* 0x0000000400057223 */ /* 0x000fc60000000005 */
[----:B------:R-:W-:-:S05]  /*2810*/  LEA.HI.X R3, R10, UR5, R3, 0x2, P0 ;  /* 0x000000050a037c11 */ /* 0x000fca00080f1403 */
[----:B------:R-:W-:Y:S01]  /*2820*/  STG.E desc[UR6][R2.64], R5 ;  /* 0x0000000502007986 */ /* 0x000fe2000c101906 */
[----:B------:R-:W-:Y:S05]  /*2830*/  EXIT ;  /* 0x000000000000794d */ /* 0x000fea0003800000 */
.L_x_89:
        /* <DEDUP_REMOVED lines=12> */
.L_x_100:


//--------------------- .nv.global.init           --------------------------
	.section	.nv.global.init,"aw",@progbits
	.align	4
.nv.global.init:
	.type		mrg32k3aM1SubSeq,@object
	.size		mrg32k3aM1SubSeq,(mrg32k3aM2SubSeq - mrg32k3aM1SubSeq)
mrg32k3aM1SubSeq:
        /*0000*/ 	.byte	0x0b, 0xcc, 0xee, 0x04, 0x73, 0x29, 0x8b, 0x6f, 0xf6, 0x53, 0x03, 0xf6, 0x23, 0xf6, 0xea, 0xda
        /* <DEDUP_REMOVED lines=125> */
	.type		mrg32k3aM2SubSeq,@object
	.size		mrg32k3aM2SubSeq,(mrg32k3aM1 - mrg32k3aM2SubSeq)
mrg32k3aM2SubSeq:
        /* <DEDUP_REMOVED lines=126> */
	.type		mrg32k3aM1,@object
	.size		mrg32k3aM1,(mrg32k3aM1Seq - mrg32k3aM1)
mrg32k3aM1:
        /* <DEDUP_REMOVED lines=144> */
	.type		mrg32k3aM1Seq,@object
	.size		mrg32k3aM1Seq,(mrg32k3aM2 - mrg32k3aM1Seq)
mrg32k3aM1Seq:
        /* <DEDUP_REMOVED lines=144> */
	.type		mrg32k3aM2,@object
	.size		mrg32k3aM2,(mrg32k3aM2Seq - mrg32k3aM2)
mrg32k3aM2:
        /* <DEDUP_REMOVED lines=144> */
	.type		mrg32k3aM2Seq,@object
	.size		mrg32k3aM2Seq,(precalc_xorwow_matrix - mrg32k3aM2Seq)
mrg32k3aM2Seq:
        /* <DEDUP_REMOVED lines=144> */
	.type		precalc_xorwow_matrix,@object
	.size		precalc_xorwow_matrix,(precalc_xorwow_offset_matrix - precalc_xorwow_matrix)
precalc_xorwow_matrix:
        /* <DEDUP_REMOVED lines=6400> */
	.type		precalc_xorwow_offset_matrix,@object
	.size		precalc_xorwow_offset_matrix,(.L_1 - precalc_xorwow_offset_matrix)
precalc_xorwow_offset_matrix:
        /* <DEDUP_REMOVED lines=6400> */
.L_1:


//--------------------- .nv.shared.reserved.0     --------------------------
	.section	.nv.shared.reserved.0,"aw",@nobits
	.weak		__nv_reservedSMEM_offset_0_alias
	.size		__nv_reservedSMEM_offset_0_alias, 0, 64
	.other		__nv_reservedSMEM_offset_0_alias,@"STO_CUDA_RESERVED_SHARED STV_DEFAULT"
__nv_reservedSMEM_offset_0_alias:
	.zero		0
	.zero		64


//--------------------- .nv.constant0._Z14update_weightsPfS_S_S_ifi --------------------------
	.section	.nv.constant0._Z14update_weightsPfS_S_S_ifi,"a",@progbits
	.sectionflags	@""
	.align	4
.nv.constant0._Z14update_weightsPfS_S_S_ifi:
	.zero		940


//--------------------- .nv.constant0._Z19compute_grad_hiddenPfS_ii --------------------------
	.section	.nv.constant0._Z19compute_grad_hiddenPfS_ii,"a",@progbits
	.sectionflags	@""
	.align	4
.nv.constant0._Z19compute_grad_hiddenPfS_ii:
	.zero		920


//--------------------- .nv.constant0._Z19compute_grad_outputPfPiS_ii --------------------------
	.section	.nv.constant0._Z19compute_grad_outputPfPiS_ii,"a",@progbits
	.sectionflags	@""
	.align	4
.nv.constant0._Z19compute_grad_outputPfPiS_ii:
	.zero		928


//--------------------- .nv.constant0._Z7softmaxPfii --------------------------
	.section	.nv.constant0._Z7softmaxPfii,"a",@progbits
	.sectionflags	@""
	.align	4
.nv.constant0._Z7softmaxPfii:
	.zero		912


//--------------------- .nv.constant0._Z23forward_pass_activationPfS_ii --------------------------
	.section	.nv.constant0._Z23forward_pass_activationPfS_ii,"a",@progbits
	.sectionflags	@""
	.align	4
.nv.constant0._Z23forward_pass_activationPfS_ii:
	.zero		920


//--------------------- .nv.constant0._Z8add_biasPfS_ii --------------------------
	.section	.nv.constant0._Z8add_biasPfS_ii,"a",@progbits
	.sectionflags	@""
	.align	4
.nv.constant0._Z8add_biasPfS_ii:
	.zero		920


//--------------------- .nv.constant0._Z17add_bias_and_reluPfS_ii --------------------------
	.section	.nv.constant0._Z17add_bias_and_reluPfS_ii,"a",@progbits
	.sectionflags	@""
	.align	4
.nv.constant0._Z17add_bias_and_reluPfS_ii:
	.zero		920


//--------------------- .nv.constant0._Z15initialize_biasPfi --------------------------
	.section	.nv.constant0._Z15initialize_biasPfi,"a",@progbits
	.sectionflags	@""
	.align	4
.nv.constant0._Z15initialize_biasPfi:
	.zero		908


//--------------------- .nv.constant0._Z18initialize_weightsPfify --------------------------
	.section	.nv.constant0._Z18initialize_weightsPfify,"a",@progbits
	.sectionflags	@""
	.align	4
.nv.constant0._Z18initialize_weightsPfify:
	.zero		920


//--------------------- SYMBOLS --------------------------

	.type		.nv.reservedSmem.offset0,@object
	.size		.nv.reservedSmem.offset0,0x4
